//
// Generated by NVIDIA NVVM Compiler
//
// Compiler Build ID: CL-36424714
// Cuda compilation tools, release 13.0, V13.0.88
// Based on NVVM 20.0.0
//

.version 9.0
.target sm_100
.address_size 64

	// .globl	supersmoother_batch_f32
.global .align 4 .b8 __cudart_i2opi_f[24] = {65, 144, 67, 60, 153, 149, 98, 219, 192, 221, 52, 245, 209, 87, 39, 252, 41, 21, 68, 78, 110, 131, 249, 162};

.visible .entry supersmoother_batch_f32(
	.param .u64 .ptr .align 1 supersmoother_batch_f32_param_0,
	.param .u64 .ptr .align 1 supersmoother_batch_f32_param_1,
	.param .u32 supersmoother_batch_f32_param_2,
	.param .u32 supersmoother_batch_f32_param_3,
	.param .u32 supersmoother_batch_f32_param_4,
	.param .u64 .ptr .align 1 supersmoother_batch_f32_param_5
)
{
	.local .align 4 .b8 	__local_depot0[28];
	.reg .b64 	%SP;
	.reg .b64 	%SPL;
	.reg .pred 	%p<57>;
	.reg .b32 	%r<158>;
	.reg .b32 	%f<62>;
	.reg .b64 	%rd<116>;
	.reg .b64 	%fd<3>;

	mov.u64 	%SPL, __local_depot0;
	ld.param.u64 	%rd44, [supersmoother_batch_f32_param_0];
	ld.param.u64 	%rd42, [supersmoother_batch_f32_param_1];
	ld.param.u32 	%r83, [supersmoother_batch_f32_param_2];
	ld.param.u32 	%r85, [supersmoother_batch_f32_param_3];
	ld.param.u32 	%r84, [supersmoother_batch_f32_param_4];
	ld.param.u64 	%rd43, [supersmoother_batch_f32_param_5];
	cvta.to.global.u64 	%rd1, %rd44;
	add.u64 	%rd2, %SPL, 0;
	mov.u32 	%r86, %ctaid.x;
	mov.u32 	%r87, %ntid.x;
	mov.u32 	%r88, %tid.x;
	mad.lo.s32 	%r1, %r86, %r87, %r88;
	setp.ge.s32 	%p1, %r1, %r85;
	@%p1 bra 	$L__BB0_68;
	cvta.to.global.u64 	%rd46, %rd42;
	cvta.to.global.u64 	%rd3, %rd43;
	mul.wide.s32 	%rd47, %r1, 4;
	add.s64 	%rd48, %rd46, %rd47;
	ld.global.nc.u32 	%r2, [%rd48];
	mul.lo.s32 	%r3, %r83, %r1;
	mul.wide.s32 	%rd49, %r3, 4;
	add.s64 	%rd4, %rd3, %rd49;
	setp.gt.s32 	%p2, %r2, 0;
	setp.le.s32 	%p3, %r2, %r83;
	setp.gt.s32 	%p4, %r84, -1;
	and.pred  	%p5, %p2, %p4;
	and.pred  	%p6, %p5, %p3;
	setp.gt.s32 	%p7, %r83, %r84;
	and.pred  	%p8, %p7, %p6;
	@%p8 bra 	$L__BB0_15;
	setp.lt.s32 	%p48, %r83, 1;
	@%p48 bra 	$L__BB0_68;
	and.b32  	%r4, %r83, 15;
	setp.lt.u32 	%p49, %r83, 16;
	mov.b32 	%r147, 0;
	@%p49 bra 	$L__BB0_6;
	and.b32  	%r147, %r83, 2147483632;
	neg.s32 	%r133, %r147;
	add.s64 	%rd95, %rd49, %rd3;
	add.s64 	%rd103, %rd95, 32;
$L__BB0_5:
	.pragma "nounroll";
	mov.b32 	%r129, 2147483647;
	st.global.u32 	[%rd103+-32], %r129;
	st.global.u32 	[%rd103+-28], %r129;
	st.global.u32 	[%rd103+-24], %r129;
	st.global.u32 	[%rd103+-20], %r129;
	st.global.u32 	[%rd103+-16], %r129;
	st.global.u32 	[%rd103+-12], %r129;
	st.global.u32 	[%rd103+-8], %r129;
	st.global.u32 	[%rd103+-4], %r129;
	st.global.u32 	[%rd103], %r129;
	st.global.u32 	[%rd103+4], %r129;
	st.global.u32 	[%rd103+8], %r129;
	st.global.u32 	[%rd103+12], %r129;
	st.global.u32 	[%rd103+16], %r129;
	st.global.u32 	[%rd103+20], %r129;
	st.global.u32 	[%rd103+24], %r129;
	st.global.u32 	[%rd103+28], %r129;
	add.s32 	%r133, %r133, 16;
	add.s64 	%rd103, %rd103, 64;
	setp.eq.s32 	%p50, %r133, 0;
	@%p50 bra 	$L__BB0_6;
	bra.uni 	$L__BB0_5;
$L__BB0_6:
	setp.eq.s32 	%p51, %r4, 0;
	@%p51 bra 	$L__BB0_68;
	and.b32  	%r54, %r83, 7;
	setp.lt.u32 	%p52, %r4, 8;
	@%p52 bra 	$L__BB0_9;
	mul.wide.u32 	%rd96, %r147, 4;
	add.s64 	%rd97, %rd4, %rd96;
	mov.b32 	%r130, 2147483647;
	st.global.u32 	[%rd97], %r130;
	st.global.u32 	[%rd97+4], %r130;
	st.global.u32 	[%rd97+8], %r130;
	st.global.u32 	[%rd97+12], %r130;
	st.global.u32 	[%rd97+16], %r130;
	st.global.u32 	[%rd97+20], %r130;
	st.global.u32 	[%rd97+24], %r130;
	st.global.u32 	[%rd97+28], %r130;
	add.s32 	%r147, %r147, 8;
$L__BB0_9:
	setp.eq.s32 	%p53, %r54, 0;
	@%p53 bra 	$L__BB0_68;
	and.b32  	%r57, %r83, 3;
	setp.lt.u32 	%p54, %r54, 4;
	@%p54 bra 	$L__BB0_12;
	mul.wide.u32 	%rd98, %r147, 4;
	add.s64 	%rd99, %rd4, %rd98;
	mov.b32 	%r131, 2147483647;
	st.global.u32 	[%rd99], %r131;
	st.global.u32 	[%rd99+4], %r131;
	st.global.u32 	[%rd99+8], %r131;
	st.global.u32 	[%rd99+12], %r131;
	add.s32 	%r147, %r147, 4;
$L__BB0_12:
	setp.eq.s32 	%p55, %r57, 0;
	@%p55 bra 	$L__BB0_68;
	mul.wide.u32 	%rd101, %r147, 4;
	add.s64 	%rd102, %rd49, %rd101;
	add.s64 	%rd113, %rd3, %rd102;
	neg.s32 	%r149, %r57;
$L__BB0_14:
	.pragma "nounroll";
	mov.b32 	%r132, 2147483647;
	st.global.u32 	[%rd113], %r132;
	add.s64 	%rd113, %rd113, 4;
	add.s32 	%r149, %r149, 1;
	setp.eq.s32 	%p56, %r149, 0;
	@%p56 bra 	$L__BB0_68;
	bra.uni 	$L__BB0_14;
$L__BB0_15:
	sub.s32 	%r89, %r83, %r84;
	setp.ge.s32 	%p9, %r89, %r2;
	@%p9 bra 	$L__BB0_29;
	setp.lt.s32 	%p39, %r83, 1;
	@%p39 bra 	$L__BB0_68;
	and.b32  	%r9, %r83, 15;
	setp.lt.u32 	%p40, %r83, 16;
	mov.b32 	%r151, 0;
	@%p40 bra 	$L__BB0_20;
	and.b32  	%r151, %r83, 2147483632;
	neg.s32 	%r134, %r151;
	add.s64 	%rd86, %rd49, %rd3;
	add.s64 	%rd104, %rd86, 32;
$L__BB0_19:
	.pragma "nounroll";
	mov.b32 	%r124, 2147483647;
	st.global.u32 	[%rd104+-32], %r124;
	st.global.u32 	[%rd104+-28], %r124;
	st.global.u32 	[%rd104+-24], %r124;
	st.global.u32 	[%rd104+-20], %r124;
	st.global.u32 	[%rd104+-16], %r124;
	st.global.u32 	[%rd104+-12], %r124;
	st.global.u32 	[%rd104+-8], %r124;
	st.global.u32 	[%rd104+-4], %r124;
	st.global.u32 	[%rd104], %r124;
	st.global.u32 	[%rd104+4], %r124;
	st.global.u32 	[%rd104+8], %r124;
	st.global.u32 	[%rd104+12], %r124;
	st.global.u32 	[%rd104+16], %r124;
	st.global.u32 	[%rd104+20], %r124;
	st.global.u32 	[%rd104+24], %r124;
	st.global.u32 	[%rd104+28], %r124;
	add.s32 	%r134, %r134, 16;
	add.s64 	%rd104, %rd104, 64;
	setp.eq.s32 	%p41, %r134, 0;
	@%p41 bra 	$L__BB0_20;
	bra.uni 	$L__BB0_19;
$L__BB0_20:
	setp.eq.s32 	%p42, %r9, 0;
	@%p42 bra 	$L__BB0_68;
	and.b32  	%r64, %r83, 7;
	setp.lt.u32 	%p43, %r9, 8;
	@%p43 bra 	$L__BB0_23;
	mul.wide.u32 	%rd87, %r151, 4;
	add.s64 	%rd88, %rd4, %rd87;
	mov.b32 	%r125, 2147483647;
	st.global.u32 	[%rd88], %r125;
	st.global.u32 	[%rd88+4], %r125;
	st.global.u32 	[%rd88+8], %r125;
	st.global.u32 	[%rd88+12], %r125;
	st.global.u32 	[%rd88+16], %r125;
	st.global.u32 	[%rd88+20], %r125;
	st.global.u32 	[%rd88+24], %r125;
	st.global.u32 	[%rd88+28], %r125;
	add.s32 	%r151, %r151, 8;
$L__BB0_23:
	setp.eq.s32 	%p44, %r64, 0;
	@%p44 bra 	$L__BB0_68;
	and.b32  	%r67, %r83, 3;
	setp.lt.u32 	%p45, %r64, 4;
	@%p45 bra 	$L__BB0_26;
	mul.wide.u32 	%rd89, %r151, 4;
	add.s64 	%rd90, %rd4, %rd89;
	mov.b32 	%r126, 2147483647;
	st.global.u32 	[%rd90], %r126;
	st.global.u32 	[%rd90+4], %r126;
	st.global.u32 	[%rd90+8], %r126;
	st.global.u32 	[%rd90+12], %r126;
	add.s32 	%r151, %r151, 4;
$L__BB0_26:
	setp.eq.s32 	%p46, %r67, 0;
	@%p46 bra 	$L__BB0_68;
	mul.wide.u32 	%rd92, %r151, 4;
	add.s64 	%rd93, %rd49, %rd92;
	add.s64 	%rd114, %rd3, %rd93;
	neg.s32 	%r153, %r67;
$L__BB0_28:
	.pragma "nounroll";
	mov.b32 	%r127, 2147483647;
	st.global.u32 	[%rd114], %r127;
	add.s64 	%rd114, %rd114, 4;
	add.s32 	%r153, %r153, 1;
	setp.eq.s32 	%p47, %r153, 0;
	@%p47 bra 	$L__BB0_68;
	bra.uni 	$L__BB0_28;
$L__BB0_29:
	add.s32 	%r145, %r2, %r84;
	add.s32 	%r15, %r145, -1;
	setp.gt.s32 	%p10, %r145, %r83;
	@%p10 bra 	$L__BB0_46;
	setp.lt.s32 	%p11, %r145, 2;
	@%p11 bra 	$L__BB0_43;
	add.s32 	%r91, %r145, -2;
	and.b32  	%r16, %r15, 15;
	setp.lt.u32 	%p12, %r91, 15;
	mov.b32 	%r137, 0;
	@%p12 bra 	$L__BB0_34;
	and.b32  	%r137, %r15, -16;
	neg.s32 	%r136, %r137;
	add.s64 	%rd51, %rd49, %rd3;
	add.s64 	%rd106, %rd51, 32;
$L__BB0_33:
	.pragma "nounroll";
	mov.b32 	%r92, 2147483647;
	st.global.u32 	[%rd106+-32], %r92;
	st.global.u32 	[%rd106+-28], %r92;
	st.global.u32 	[%rd106+-24], %r92;
	st.global.u32 	[%rd106+-20], %r92;
	st.global.u32 	[%rd106+-16], %r92;
	st.global.u32 	[%rd106+-12], %r92;
	st.global.u32 	[%rd106+-8], %r92;
	st.global.u32 	[%rd106+-4], %r92;
	st.global.u32 	[%rd106], %r92;
	st.global.u32 	[%rd106+4], %r92;
	st.global.u32 	[%rd106+8], %r92;
	st.global.u32 	[%rd106+12], %r92;
	st.global.u32 	[%rd106+16], %r92;
	st.global.u32 	[%rd106+20], %r92;
	st.global.u32 	[%rd106+24], %r92;
	st.global.u32 	[%rd106+28], %r92;
	add.s32 	%r136, %r136, 16;
	add.s64 	%rd106, %rd106, 64;
	setp.ne.s32 	%p13, %r136, 0;
	@%p13 bra 	$L__BB0_33;
$L__BB0_34:
	setp.eq.s32 	%p14, %r16, 0;
	@%p14 bra 	$L__BB0_43;
	and.b32  	%r27, %r15, 7;
	setp.lt.u32 	%p15, %r16, 8;
	@%p15 bra 	$L__BB0_37;
	mul.wide.u32 	%rd52, %r137, 4;
	add.s64 	%rd53, %rd4, %rd52;
	mov.b32 	%r93, 2147483647;
	st.global.u32 	[%rd53], %r93;
	st.global.u32 	[%rd53+4], %r93;
	st.global.u32 	[%rd53+8], %r93;
	st.global.u32 	[%rd53+12], %r93;
	st.global.u32 	[%rd53+16], %r93;
	st.global.u32 	[%rd53+20], %r93;
	st.global.u32 	[%rd53+24], %r93;
	st.global.u32 	[%rd53+28], %r93;
	add.s32 	%r137, %r137, 8;
$L__BB0_37:
	setp.eq.s32 	%p16, %r27, 0;
	@%p16 bra 	$L__BB0_43;
	and.b32  	%r30, %r15, 3;
	setp.lt.u32 	%p17, %r27, 4;
	@%p17 bra 	$L__BB0_40;
	mul.wide.u32 	%rd54, %r137, 4;
	add.s64 	%rd55, %rd4, %rd54;
	mov.b32 	%r94, 2147483647;
	st.global.u32 	[%rd55], %r94;
	st.global.u32 	[%rd55+4], %r94;
	st.global.u32 	[%rd55+8], %r94;
	st.global.u32 	[%rd55+12], %r94;
	add.s32 	%r137, %r137, 4;
$L__BB0_40:
	setp.eq.s32 	%p18, %r30, 0;
	@%p18 bra 	$L__BB0_43;
	mul.wide.u32 	%rd57, %r137, 4;
	add.s64 	%rd58, %rd49, %rd57;
	add.s64 	%rd107, %rd3, %rd58;
	neg.s32 	%r140, %r30;
$L__BB0_42:
	.pragma "nounroll";
	mov.b32 	%r95, 2147483647;
	st.global.u32 	[%rd107], %r95;
	add.s64 	%rd107, %rd107, 4;
	add.s32 	%r140, %r140, 1;
	setp.ne.s32 	%p19, %r140, 0;
	@%p19 bra 	$L__BB0_42;
$L__BB0_43:
	cvt.rn.f32.u32 	%f19, %r2;
	mov.f32 	%f20, 0f408E2C19;
	div.rn.f32 	%f1, %f20, %f19;
	fma.rn.f32 	%f21, %f1, 0fBBBB989D, 0f3F000000;
	cvt.sat.f32.f32 	%f22, %f21;
	mov.f32 	%f23, 0f4B400001;
	mov.f32 	%f24, 0f437C0000;
	fma.rm.f32 	%f25, %f22, %f24, %f23;
	add.f32 	%f26, %f25, 0fCB40007F;
	neg.f32 	%f27, %f26;
	fma.rn.f32 	%f28, %f1, 0fBFB8AA3B, %f27;
	fma.rn.f32 	%f29, %f1, 0fB2A57060, %f28;
	mov.b32 	%r96, %f25;
	shl.b32 	%r97, %r96, 23;
	mov.b32 	%f30, %r97;
	ex2.approx.ftz.f32 	%f31, %f29;
	mul.f32 	%f2, %f31, %f30;
	mul.f32 	%f32, %f1, 0f3F22F983;
	cvt.rni.s32.f32 	%r144, %f32;
	cvt.rn.f32.s32 	%f33, %r144;
	fma.rn.f32 	%f34, %f33, 0fBFC90FDA, %f1;
	fma.rn.f32 	%f35, %f33, 0fB3A22168, %f34;
	fma.rn.f32 	%f58, %f33, 0fA7C234C5, %f35;
	abs.f32 	%f4, %f1;
	setp.ltu.f32 	%p20, %f4, 0f47CE4780;
	@%p20 bra 	$L__BB0_64;
	setp.neu.f32 	%p21, %f4, 0f7F800000;
	@%p21 bra 	$L__BB0_59;
	mov.f32 	%f38, 0f00000000;
	mul.rn.f32 	%f58, %f1, %f38;
	mov.b32 	%r144, 0;
	bra.uni 	$L__BB0_64;
$L__BB0_46:
	setp.lt.s32 	%p30, %r83, 1;
	@%p30 bra 	$L__BB0_68;
	and.b32  	%r19, %r83, 15;
	setp.lt.u32 	%p31, %r83, 16;
	mov.b32 	%r155, 0;
	@%p31 bra 	$L__BB0_50;
	and.b32  	%r155, %r83, 2147483632;
	neg.s32 	%r135, %r155;
	add.s64 	%rd77, %rd49, %rd3;
	add.s64 	%rd105, %rd77, 32;
$L__BB0_49:
	.pragma "nounroll";
	mov.b32 	%r119, 2147483647;
	st.global.u32 	[%rd105+-32], %r119;
	st.global.u32 	[%rd105+-28], %r119;
	st.global.u32 	[%rd105+-24], %r119;
	st.global.u32 	[%rd105+-20], %r119;
	st.global.u32 	[%rd105+-16], %r119;
	st.global.u32 	[%rd105+-12], %r119;
	st.global.u32 	[%rd105+-8], %r119;
	st.global.u32 	[%rd105+-4], %r119;
	st.global.u32 	[%rd105], %r119;
	st.global.u32 	[%rd105+4], %r119;
	st.global.u32 	[%rd105+8], %r119;
	st.global.u32 	[%rd105+12], %r119;
	st.global.u32 	[%rd105+16], %r119;
	st.global.u32 	[%rd105+20], %r119;
	st.global.u32 	[%rd105+24], %r119;
	st.global.u32 	[%rd105+28], %r119;
	add.s32 	%r135, %r135, 16;
	add.s64 	%rd105, %rd105, 64;
	setp.eq.s32 	%p32, %r135, 0;
	@%p32 bra 	$L__BB0_50;
	bra.uni 	$L__BB0_49;
$L__BB0_50:
	setp.eq.s32 	%p33, %r19, 0;
	@%p33 bra 	$L__BB0_68;
	and.b32  	%r74, %r83, 7;
	setp.lt.u32 	%p34, %r19, 8;
	@%p34 bra 	$L__BB0_53;
	mul.wide.u32 	%rd78, %r155, 4;
	add.s64 	%rd79, %rd4, %rd78;
	mov.b32 	%r120, 2147483647;
	st.global.u32 	[%rd79], %r120;
	st.global.u32 	[%rd79+4], %r120;
	st.global.u32 	[%rd79+8], %r120;
	st.global.u32 	[%rd79+12], %r120;
	st.global.u32 	[%rd79+16], %r120;
	st.global.u32 	[%rd79+20], %r120;
	st.global.u32 	[%rd79+24], %r120;
	st.global.u32 	[%rd79+28], %r120;
	add.s32 	%r155, %r155, 8;
$L__BB0_53:
	setp.eq.s32 	%p35, %r74, 0;
	@%p35 bra 	$L__BB0_68;
	and.b32  	%r77, %r83, 3;
	setp.lt.u32 	%p36, %r74, 4;
	@%p36 bra 	$L__BB0_56;
	mul.wide.u32 	%rd80, %r155, 4;
	add.s64 	%rd81, %rd4, %rd80;
	mov.b32 	%r121, 2147483647;
	st.global.u32 	[%rd81], %r121;
	st.global.u32 	[%rd81+4], %r121;
	st.global.u32 	[%rd81+8], %r121;
	st.global.u32 	[%rd81+12], %r121;
	add.s32 	%r155, %r155, 4;
$L__BB0_56:
	setp.eq.s32 	%p37, %r77, 0;
	@%p37 bra 	$L__BB0_68;
	mul.wide.u32 	%rd83, %r155, 4;
	add.s64 	%rd84, %rd49, %rd83;
	add.s64 	%rd115, %rd3, %rd84;
	neg.s32 	%r157, %r77;
$L__BB0_58:
	.pragma "nounroll";
	mov.b32 	%r122, 2147483647;
	st.global.u32 	[%rd115], %r122;
	add.s64 	%rd115, %rd115, 4;
	add.s32 	%r157, %r157, 1;
	setp.ne.s32 	%p38, %r157, 0;
	@%p38 bra 	$L__BB0_58;
	bra.uni 	$L__BB0_68;
$L__BB0_59:
	mov.b32 	%r37, %f1;
	shl.b32 	%r99, %r37, 8;
	or.b32  	%r38, %r99, -2147483648;
	mov.b64 	%rd110, 0;
	mov.b32 	%r141, 0;
	mov.u64 	%rd108, __cudart_i2opi_f;
	mov.u64 	%rd109, %rd2;
$L__BB0_60:
	.pragma "nounroll";
	ld.global.nc.u32 	%r100, [%rd108];
	mad.wide.u32 	%rd61, %r100, %r38, %rd110;
	shr.u64 	%rd110, %rd61, 32;
	st.local.u32 	[%rd109], %rd61;
	add.s32 	%r141, %r141, 1;
	add.s64 	%rd109, %rd109, 4;
	add.s64 	%rd108, %rd108, 4;
	setp.ne.s32 	%p22, %r141, 6;
	@%p22 bra 	$L__BB0_60;
	shr.u32 	%r101, %r37, 23;
	st.local.u32 	[%rd2+24], %rd110;
	and.b32  	%r41, %r101, 31;
	and.b32  	%r102, %r101, 224;
	add.s32 	%r103, %r102, -128;
	shr.u32 	%r104, %r103, 5;
	mul.wide.u32 	%rd62, %r104, 4;
	sub.s64 	%rd26, %rd2, %rd62;
	ld.local.u32 	%r142, [%rd26+24];
	ld.local.u32 	%r143, [%rd26+20];
	setp.eq.s32 	%p23, %r41, 0;
	@%p23 bra 	$L__BB0_63;
	shf.l.wrap.b32 	%r142, %r143, %r142, %r41;
	ld.local.u32 	%r105, [%rd26+16];
	shf.l.wrap.b32 	%r143, %r105, %r143, %r41;
$L__BB0_63:
	shr.u32 	%r106, %r142, 30;
	shf.l.wrap.b32 	%r107, %r143, %r142, 2;
	shl.b32 	%r108, %r143, 2;
	shr.u32 	%r109, %r107, 31;
	add.s32 	%r144, %r109, %r106;
	shr.s32 	%r110, %r107, 31;
	xor.b32  	%r111, %r110, %r107;
	xor.b32  	%r112, %r110, %r108;
	cvt.u64.u32 	%rd63, %r111;
	shl.b64 	%rd64, %rd63, 32;
	cvt.u64.u32 	%rd65, %r112;
	or.b64  	%rd66, %rd64, %rd65;
	cvt.rn.f64.s64 	%fd1, %rd66;
	mul.f64 	%fd2, %fd1, 0d3BF921FB54442D19;
	cvt.rn.f32.f64 	%f36, %fd2;
	neg.f32 	%f37, %f36;
	setp.lt.s32 	%p24, %r107, 0;
	selp.f32 	%f58, %f37, %f36, %p24;
$L__BB0_64:
	add.s32 	%r114, %r144, 1;
	mul.rn.f32 	%f39, %f58, %f58;
	and.b32  	%r115, %r144, 1;
	setp.eq.b32 	%p25, %r115, 1;
	selp.f32 	%f40, %f58, 0f3F800000, %p25;
	fma.rn.f32 	%f41, %f39, %f40, 0f00000000;
	fma.rn.f32 	%f42, %f39, 0f37CBAC00, 0fBAB607ED;
	selp.f32 	%f43, 0fB94D4153, %f42, %p25;
	selp.f32 	%f44, 0f3C0885E4, 0f3D2AAABB, %p25;
	fma.rn.f32 	%f45, %f43, %f39, %f44;
	selp.f32 	%f46, 0fBE2AAAA8, 0fBEFFFFFF, %p25;
	fma.rn.f32 	%f47, %f45, %f39, %f46;
	fma.rn.f32 	%f48, %f47, %f41, %f40;
	and.b32  	%r116, %r114, 2;
	setp.eq.s32 	%p26, %r116, 0;
	mov.f32 	%f49, 0f00000000;
	sub.f32 	%f50, %f49, %f48;
	selp.f32 	%f51, %f48, %f50, %p26;
	add.f32 	%f52, %f2, %f2;
	mul.f32 	%f8, %f52, %f51;
	fma.rn.f32 	%f53, %f2, %f2, 0f3F800000;
	sub.f32 	%f9, %f53, %f8;
	mul.wide.u32 	%rd67, %r15, 4;
	add.s64 	%rd68, %rd1, %rd67;
	ld.global.nc.f32 	%f61, [%rd68];
	add.s64 	%rd69, %rd4, %rd67;
	st.global.f32 	[%rd69], %f61;
	setp.ge.s32 	%p27, %r145, %r83;
	@%p27 bra 	$L__BB0_68;
	mul.wide.u32 	%rd70, %r145, 4;
	add.s64 	%rd71, %rd1, %rd70;
	ld.global.nc.f32 	%f59, [%rd71];
	add.s64 	%rd72, %rd4, %rd70;
	st.global.f32 	[%rd72], %f59;
	add.s32 	%r50, %r145, 1;
	setp.ge.s32 	%p28, %r50, %r83;
	@%p28 bra 	$L__BB0_68;
	neg.f32 	%f54, %f2;
	mul.f32 	%f12, %f2, %f54;
	mul.wide.u32 	%rd74, %r50, 4;
	add.s64 	%rd75, %rd49, %rd74;
	add.s64 	%rd112, %rd3, %rd75;
	add.s64 	%rd111, %rd1, %rd74;
	mul.f32 	%f13, %f9, 0f3F000000;
	mov.f32 	%f60, %f59;
$L__BB0_67:
	.pragma "nounroll";
	mov.f32 	%f15, %f60;
	ld.global.nc.f32 	%f17, [%rd111];
	mul.f32 	%f55, %f12, %f61;
	fma.rn.f32 	%f56, %f8, %f15, %f55;
	add.f32 	%f57, %f17, %f59;
	fma.rn.f32 	%f60, %f13, %f57, %f56;
	st.global.f32 	[%rd112], %f60;
	add.s32 	%r52, %r145, 1;
	add.s32 	%r117, %r145, 2;
	add.s64 	%rd112, %rd112, 4;
	add.s64 	%rd111, %rd111, 4;
	setp.lt.s32 	%p29, %r117, %r83;
	mov.u32 	%r145, %r52;
	mov.f32 	%f59, %f17;
	mov.f32 	%f61, %f15;
	@%p29 bra 	$L__BB0_67;
$L__BB0_68:
	ret;

}
	// .globl	supersmoother_batch_warp_scan_f32
.visible .entry supersmoother_batch_warp_scan_f32(
	.param .u64 .ptr .align 1 supersmoother_batch_warp_scan_f32_param_0,
	.param .u64 .ptr .align 1 supersmoother_batch_warp_scan_f32_param_1,
	.param .u32 supersmoother_batch_warp_scan_f32_param_2,
	.param .u32 supersmoother_batch_warp_scan_f32_param_3,
	.param .u32 supersmoother_batch_warp_scan_f32_param_4,
	.param .u64 .ptr .align 1 supersmoother_batch_warp_scan_f32_param_5
)
{
	.local .align 4 .b8 	__local_depot1[28];
	.reg .b64 	%SP;
	.reg .b64 	%SPL;
	.reg .pred 	%p<113>;
	.reg .b32 	%r<302>;
	.reg .b32 	%f<226>;
	.reg .b64 	%rd<150>;
	.reg .b64 	%fd<3>;

	mov.u64 	%SPL, __local_depot1;
	ld.param.u64 	%rd51, [supersmoother_batch_warp_scan_f32_param_0];
	ld.param.u64 	%rd49, [supersmoother_batch_warp_scan_f32_param_1];
	ld.param.u32 	%r155, [supersmoother_batch_warp_scan_f32_param_2];
	ld.param.u32 	%r157, [supersmoother_batch_warp_scan_f32_param_3];
	ld.param.u32 	%r156, [supersmoother_batch_warp_scan_f32_param_4];
	ld.param.u64 	%rd50, [supersmoother_batch_warp_scan_f32_param_5];
	cvta.to.global.u64 	%rd1, %rd51;
	add.u64 	%rd2, %SPL, 0;
	mov.u32 	%r1, %ctaid.x;
	setp.ge.s32 	%p7, %r1, %r157;
	setp.lt.s32 	%p8, %r155, 1;
	or.pred  	%p9, %p8, %p7;
	mov.u32 	%r298, %tid.x;
	setp.gt.u32 	%p10, %r298, 31;
	or.pred  	%p11, %p10, %p9;
	@%p11 bra 	$L__BB1_101;
	cvta.to.global.u64 	%rd3, %rd50;
	mul.wide.u32 	%rd4, %r155, %r1;
	shl.b64 	%rd53, %rd4, 2;
	add.s64 	%rd5, %rd3, %rd53;
	setp.gt.u32 	%p12, %r155, %r156;
	@%p12 bra 	$L__BB1_15;
	setp.ge.u32 	%p13, %r298, %r155;
	@%p13 bra 	$L__BB1_101;
	not.b32 	%r158, %r298;
	add.s32 	%r159, %r155, %r158;
	shr.u32 	%r160, %r159, 5;
	add.s32 	%r3, %r160, 1;
	and.b32  	%r4, %r3, 15;
	setp.lt.u32 	%p14, %r159, 480;
	@%p14 bra 	$L__BB1_6;
	and.b32  	%r161, %r3, 268435440;
	neg.s32 	%r261, %r161;
	mul.wide.u32 	%rd55, %r298, 4;
	add.s64 	%rd56, %rd53, %rd55;
	add.s64 	%rd57, %rd56, %rd3;
	add.s64 	%rd135, %rd57, 1024;
$L__BB1_5:
	.pragma "nounroll";
	mov.b32 	%r162, 2147483647;
	st.global.u32 	[%rd135+-1024], %r162;
	st.global.u32 	[%rd135+-896], %r162;
	st.global.u32 	[%rd135+-768], %r162;
	st.global.u32 	[%rd135+-640], %r162;
	st.global.u32 	[%rd135+-512], %r162;
	st.global.u32 	[%rd135+-384], %r162;
	st.global.u32 	[%rd135+-256], %r162;
	st.global.u32 	[%rd135+-128], %r162;
	st.global.u32 	[%rd135], %r162;
	st.global.u32 	[%rd135+128], %r162;
	st.global.u32 	[%rd135+256], %r162;
	st.global.u32 	[%rd135+384], %r162;
	st.global.u32 	[%rd135+512], %r162;
	st.global.u32 	[%rd135+640], %r162;
	st.global.u32 	[%rd135+768], %r162;
	st.global.u32 	[%rd135+896], %r162;
	add.s32 	%r298, %r298, 512;
	add.s32 	%r261, %r261, 16;
	add.s64 	%rd135, %rd135, 2048;
	setp.eq.s32 	%p15, %r261, 0;
	@%p15 bra 	$L__BB1_6;
	bra.uni 	$L__BB1_5;
$L__BB1_6:
	setp.eq.s32 	%p16, %r4, 0;
	@%p16 bra 	$L__BB1_101;
	and.b32  	%r146, %r3, 7;
	setp.lt.u32 	%p17, %r4, 8;
	@%p17 bra 	$L__BB1_9;
	mul.wide.u32 	%rd58, %r298, 4;
	add.s64 	%rd59, %rd5, %rd58;
	mov.b32 	%r163, 2147483647;
	st.global.u32 	[%rd59], %r163;
	st.global.u32 	[%rd59+128], %r163;
	st.global.u32 	[%rd59+256], %r163;
	st.global.u32 	[%rd59+384], %r163;
	st.global.u32 	[%rd59+512], %r163;
	st.global.u32 	[%rd59+640], %r163;
	st.global.u32 	[%rd59+768], %r163;
	st.global.u32 	[%rd59+896], %r163;
	add.s32 	%r298, %r298, 256;
$L__BB1_9:
	setp.eq.s32 	%p18, %r146, 0;
	@%p18 bra 	$L__BB1_101;
	and.b32  	%r149, %r3, 3;
	setp.lt.u32 	%p19, %r146, 4;
	@%p19 bra 	$L__BB1_12;
	mul.wide.u32 	%rd60, %r298, 4;
	add.s64 	%rd61, %rd5, %rd60;
	mov.b32 	%r164, 2147483647;
	st.global.u32 	[%rd61], %r164;
	st.global.u32 	[%rd61+128], %r164;
	st.global.u32 	[%rd61+256], %r164;
	st.global.u32 	[%rd61+384], %r164;
	add.s32 	%r298, %r298, 128;
$L__BB1_12:
	setp.eq.s32 	%p20, %r149, 0;
	@%p20 bra 	$L__BB1_101;
	mul.wide.u32 	%rd63, %r298, 4;
	add.s64 	%rd64, %rd53, %rd63;
	add.s64 	%rd149, %rd3, %rd64;
	neg.s32 	%r301, %r149;
$L__BB1_14:
	.pragma "nounroll";
	mov.b32 	%r165, 2147483647;
	st.global.u32 	[%rd149], %r165;
	add.s64 	%rd149, %rd149, 128;
	add.s32 	%r301, %r301, 1;
	setp.ne.s32 	%p21, %r301, 0;
	@%p21 bra 	$L__BB1_14;
	bra.uni 	$L__BB1_101;
$L__BB1_15:
	cvta.to.global.u64 	%rd65, %rd49;
	mul.wide.u32 	%rd66, %r1, 4;
	add.s64 	%rd67, %rd65, %rd66;
	ld.global.nc.u32 	%r10, [%rd67];
	setp.gt.s32 	%p22, %r10, 0;
	setp.ge.s32 	%p23, %r155, %r10;
	and.pred  	%p24, %p22, %p23;
	@%p24 bra 	$L__BB1_29;
	setp.ge.u32 	%p104, %r298, %r155;
	@%p104 bra 	$L__BB1_101;
	not.b32 	%r253, %r298;
	add.s32 	%r254, %r155, %r253;
	shr.u32 	%r255, %r254, 5;
	add.s32 	%r11, %r255, 1;
	and.b32  	%r12, %r11, 15;
	setp.lt.u32 	%p105, %r254, 480;
	@%p105 bra 	$L__BB1_20;
	and.b32  	%r256, %r11, 268435440;
	neg.s32 	%r263, %r256;
	mul.wide.u32 	%rd125, %r298, 4;
	add.s64 	%rd126, %rd53, %rd125;
	add.s64 	%rd127, %rd126, %rd3;
	add.s64 	%rd136, %rd127, 1024;
$L__BB1_19:
	.pragma "nounroll";
	mov.b32 	%r257, 2147483647;
	st.global.u32 	[%rd136+-1024], %r257;
	st.global.u32 	[%rd136+-896], %r257;
	st.global.u32 	[%rd136+-768], %r257;
	st.global.u32 	[%rd136+-640], %r257;
	st.global.u32 	[%rd136+-512], %r257;
	st.global.u32 	[%rd136+-384], %r257;
	st.global.u32 	[%rd136+-256], %r257;
	st.global.u32 	[%rd136+-128], %r257;
	st.global.u32 	[%rd136], %r257;
	st.global.u32 	[%rd136+128], %r257;
	st.global.u32 	[%rd136+256], %r257;
	st.global.u32 	[%rd136+384], %r257;
	st.global.u32 	[%rd136+512], %r257;
	st.global.u32 	[%rd136+640], %r257;
	st.global.u32 	[%rd136+768], %r257;
	st.global.u32 	[%rd136+896], %r257;
	add.s32 	%r298, %r298, 512;
	add.s32 	%r263, %r263, 16;
	add.s64 	%rd136, %rd136, 2048;
	setp.eq.s32 	%p106, %r263, 0;
	@%p106 bra 	$L__BB1_20;
	bra.uni 	$L__BB1_19;
$L__BB1_20:
	setp.eq.s32 	%p107, %r12, 0;
	@%p107 bra 	$L__BB1_101;
	and.b32  	%r116, %r11, 7;
	setp.lt.u32 	%p108, %r12, 8;
	@%p108 bra 	$L__BB1_23;
	mul.wide.u32 	%rd128, %r298, 4;
	add.s64 	%rd129, %rd5, %rd128;
	mov.b32 	%r258, 2147483647;
	st.global.u32 	[%rd129], %r258;
	st.global.u32 	[%rd129+128], %r258;
	st.global.u32 	[%rd129+256], %r258;
	st.global.u32 	[%rd129+384], %r258;
	st.global.u32 	[%rd129+512], %r258;
	st.global.u32 	[%rd129+640], %r258;
	st.global.u32 	[%rd129+768], %r258;
	st.global.u32 	[%rd129+896], %r258;
	add.s32 	%r298, %r298, 256;
$L__BB1_23:
	setp.eq.s32 	%p109, %r116, 0;
	@%p109 bra 	$L__BB1_101;
	and.b32  	%r119, %r11, 3;
	setp.lt.u32 	%p110, %r116, 4;
	@%p110 bra 	$L__BB1_26;
	mul.wide.u32 	%rd130, %r298, 4;
	add.s64 	%rd131, %rd5, %rd130;
	mov.b32 	%r259, 2147483647;
	st.global.u32 	[%rd131], %r259;
	st.global.u32 	[%rd131+128], %r259;
	st.global.u32 	[%rd131+256], %r259;
	st.global.u32 	[%rd131+384], %r259;
	add.s32 	%r298, %r298, 128;
$L__BB1_26:
	setp.eq.s32 	%p111, %r119, 0;
	@%p111 bra 	$L__BB1_101;
	mul.wide.u32 	%rd133, %r298, 4;
	add.s64 	%rd134, %rd53, %rd133;
	add.s64 	%rd146, %rd3, %rd134;
	neg.s32 	%r289, %r119;
$L__BB1_28:
	.pragma "nounroll";
	mov.b32 	%r260, 2147483647;
	st.global.u32 	[%rd146], %r260;
	add.s64 	%rd146, %rd146, 128;
	add.s32 	%r289, %r289, 1;
	setp.eq.s32 	%p112, %r289, 0;
	@%p112 bra 	$L__BB1_101;
	bra.uni 	$L__BB1_28;
$L__BB1_29:
	sub.s32 	%r166, %r155, %r156;
	setp.ge.s32 	%p25, %r166, %r10;
	@%p25 bra 	$L__BB1_43;
	setp.ge.u32 	%p95, %r298, %r155;
	@%p95 bra 	$L__BB1_101;
	not.b32 	%r245, %r298;
	add.s32 	%r246, %r155, %r245;
	shr.u32 	%r247, %r246, 5;
	add.s32 	%r18, %r247, 1;
	and.b32  	%r19, %r18, 15;
	setp.lt.u32 	%p96, %r246, 480;
	@%p96 bra 	$L__BB1_34;
	and.b32  	%r248, %r18, 268435440;
	neg.s32 	%r265, %r248;
	mul.wide.u32 	%rd114, %r298, 4;
	add.s64 	%rd115, %rd53, %rd114;
	add.s64 	%rd116, %rd115, %rd3;
	add.s64 	%rd137, %rd116, 1024;
$L__BB1_33:
	.pragma "nounroll";
	mov.b32 	%r249, 2147483647;
	st.global.u32 	[%rd137+-1024], %r249;
	st.global.u32 	[%rd137+-896], %r249;
	st.global.u32 	[%rd137+-768], %r249;
	st.global.u32 	[%rd137+-640], %r249;
	st.global.u32 	[%rd137+-512], %r249;
	st.global.u32 	[%rd137+-384], %r249;
	st.global.u32 	[%rd137+-256], %r249;
	st.global.u32 	[%rd137+-128], %r249;
	st.global.u32 	[%rd137], %r249;
	st.global.u32 	[%rd137+128], %r249;
	st.global.u32 	[%rd137+256], %r249;
	st.global.u32 	[%rd137+384], %r249;
	st.global.u32 	[%rd137+512], %r249;
	st.global.u32 	[%rd137+640], %r249;
	st.global.u32 	[%rd137+768], %r249;
	st.global.u32 	[%rd137+896], %r249;
	add.s32 	%r298, %r298, 512;
	add.s32 	%r265, %r265, 16;
	add.s64 	%rd137, %rd137, 2048;
	setp.eq.s32 	%p97, %r265, 0;
	@%p97 bra 	$L__BB1_34;
	bra.uni 	$L__BB1_33;
$L__BB1_34:
	setp.eq.s32 	%p98, %r19, 0;
	@%p98 bra 	$L__BB1_101;
	and.b32  	%r126, %r18, 7;
	setp.lt.u32 	%p99, %r19, 8;
	@%p99 bra 	$L__BB1_37;
	mul.wide.u32 	%rd117, %r298, 4;
	add.s64 	%rd118, %rd5, %rd117;
	mov.b32 	%r250, 2147483647;
	st.global.u32 	[%rd118], %r250;
	st.global.u32 	[%rd118+128], %r250;
	st.global.u32 	[%rd118+256], %r250;
	st.global.u32 	[%rd118+384], %r250;
	st.global.u32 	[%rd118+512], %r250;
	st.global.u32 	[%rd118+640], %r250;
	st.global.u32 	[%rd118+768], %r250;
	st.global.u32 	[%rd118+896], %r250;
	add.s32 	%r298, %r298, 256;
$L__BB1_37:
	setp.eq.s32 	%p100, %r126, 0;
	@%p100 bra 	$L__BB1_101;
	and.b32  	%r129, %r18, 3;
	setp.lt.u32 	%p101, %r126, 4;
	@%p101 bra 	$L__BB1_40;
	mul.wide.u32 	%rd119, %r298, 4;
	add.s64 	%rd120, %rd5, %rd119;
	mov.b32 	%r251, 2147483647;
	st.global.u32 	[%rd120], %r251;
	st.global.u32 	[%rd120+128], %r251;
	st.global.u32 	[%rd120+256], %r251;
	st.global.u32 	[%rd120+384], %r251;
	add.s32 	%r298, %r298, 128;
$L__BB1_40:
	setp.eq.s32 	%p102, %r129, 0;
	@%p102 bra 	$L__BB1_101;
	mul.wide.u32 	%rd122, %r298, 4;
	add.s64 	%rd123, %rd53, %rd122;
	add.s64 	%rd147, %rd3, %rd123;
	neg.s32 	%r293, %r129;
$L__BB1_42:
	.pragma "nounroll";
	mov.b32 	%r252, 2147483647;
	st.global.u32 	[%rd147], %r252;
	add.s64 	%rd147, %rd147, 128;
	add.s32 	%r293, %r293, 1;
	setp.eq.s32 	%p103, %r293, 0;
	@%p103 bra 	$L__BB1_101;
	bra.uni 	$L__BB1_42;
$L__BB1_43:
	add.s32 	%r283, %r10, %r156;
	add.s32 	%r26, %r283, -1;
	setp.gt.u32 	%p26, %r283, %r155;
	@%p26 bra 	$L__BB1_64;
	setp.ge.u32 	%p27, %r298, %r26;
	@%p27 bra 	$L__BB1_57;
	sub.s32 	%r167, %r283, %r298;
	add.s32 	%r168, %r167, -2;
	shr.u32 	%r169, %r168, 5;
	add.s32 	%r27, %r169, 1;
	and.b32  	%r28, %r27, 15;
	setp.lt.u32 	%p28, %r168, 480;
	mov.u32 	%r271, %r298;
	@%p28 bra 	$L__BB1_48;
	and.b32  	%r170, %r27, 268435440;
	neg.s32 	%r269, %r170;
	mul.wide.u32 	%rd69, %r298, 4;
	add.s64 	%rd70, %rd53, %rd69;
	add.s64 	%rd71, %rd70, %rd3;
	add.s64 	%rd139, %rd71, 1024;
	mov.u32 	%r271, %r298;
$L__BB1_47:
	.pragma "nounroll";
	mov.b32 	%r171, 2147483647;
	st.global.u32 	[%rd139+-1024], %r171;
	st.global.u32 	[%rd139+-896], %r171;
	st.global.u32 	[%rd139+-768], %r171;
	st.global.u32 	[%rd139+-640], %r171;
	st.global.u32 	[%rd139+-512], %r171;
	st.global.u32 	[%rd139+-384], %r171;
	st.global.u32 	[%rd139+-256], %r171;
	st.global.u32 	[%rd139+-128], %r171;
	st.global.u32 	[%rd139], %r171;
	st.global.u32 	[%rd139+128], %r171;
	st.global.u32 	[%rd139+256], %r171;
	st.global.u32 	[%rd139+384], %r171;
	st.global.u32 	[%rd139+512], %r171;
	st.global.u32 	[%rd139+640], %r171;
	st.global.u32 	[%rd139+768], %r171;
	st.global.u32 	[%rd139+896], %r171;
	add.s32 	%r271, %r271, 512;
	add.s32 	%r269, %r269, 16;
	add.s64 	%rd139, %rd139, 2048;
	setp.ne.s32 	%p29, %r269, 0;
	@%p29 bra 	$L__BB1_47;
$L__BB1_48:
	setp.eq.s32 	%p30, %r28, 0;
	@%p30 bra 	$L__BB1_57;
	and.b32  	%r42, %r27, 7;
	setp.lt.u32 	%p31, %r28, 8;
	@%p31 bra 	$L__BB1_51;
	mul.wide.u32 	%rd72, %r271, 4;
	add.s64 	%rd73, %rd5, %rd72;
	mov.b32 	%r172, 2147483647;
	st.global.u32 	[%rd73], %r172;
	st.global.u32 	[%rd73+128], %r172;
	st.global.u32 	[%rd73+256], %r172;
	st.global.u32 	[%rd73+384], %r172;
	st.global.u32 	[%rd73+512], %r172;
	st.global.u32 	[%rd73+640], %r172;
	st.global.u32 	[%rd73+768], %r172;
	st.global.u32 	[%rd73+896], %r172;
	add.s32 	%r271, %r271, 256;
$L__BB1_51:
	setp.eq.s32 	%p32, %r42, 0;
	@%p32 bra 	$L__BB1_57;
	and.b32  	%r45, %r27, 3;
	setp.lt.u32 	%p33, %r42, 4;
	@%p33 bra 	$L__BB1_54;
	mul.wide.u32 	%rd74, %r271, 4;
	add.s64 	%rd75, %rd5, %rd74;
	mov.b32 	%r173, 2147483647;
	st.global.u32 	[%rd75], %r173;
	st.global.u32 	[%rd75+128], %r173;
	st.global.u32 	[%rd75+256], %r173;
	st.global.u32 	[%rd75+384], %r173;
	add.s32 	%r271, %r271, 128;
$L__BB1_54:
	setp.eq.s32 	%p34, %r45, 0;
	@%p34 bra 	$L__BB1_57;
	mul.wide.u32 	%rd77, %r271, 4;
	add.s64 	%rd78, %rd53, %rd77;
	add.s64 	%rd140, %rd3, %rd78;
	neg.s32 	%r274, %r45;
$L__BB1_56:
	.pragma "nounroll";
	mov.b32 	%r174, 2147483647;
	st.global.u32 	[%rd140], %r174;
	add.s64 	%rd140, %rd140, 128;
	add.s32 	%r274, %r274, 1;
	setp.ne.s32 	%p35, %r274, 0;
	@%p35 bra 	$L__BB1_56;
$L__BB1_57:
	setp.ne.s32 	%p36, %r298, 0;
	@%p36 bra 	$L__BB1_60;
	mul.wide.u32 	%rd79, %r26, 4;
	add.s64 	%rd80, %rd1, %rd79;
	ld.global.nc.f32 	%f81, [%rd80];
	add.s64 	%rd81, %rd5, %rd79;
	st.global.f32 	[%rd81], %f81;
	setp.ge.u32 	%p37, %r283, %r155;
	@%p37 bra 	$L__BB1_60;
	mul.wide.u32 	%rd82, %r283, 4;
	add.s64 	%rd83, %rd1, %rd82;
	ld.global.nc.f32 	%f82, [%rd83];
	add.s64 	%rd84, %rd5, %rd82;
	st.global.f32 	[%rd84], %f82;
$L__BB1_60:
	setp.ge.u32 	%p38, %r283, %r155;
	@%p38 bra 	$L__BB1_101;
	cvt.rn.f32.u32 	%f83, %r10;
	mov.f32 	%f84, 0f408E2C19;
	div.rn.f32 	%f1, %f84, %f83;
	fma.rn.f32 	%f85, %f1, 0fBBBB989D, 0f3F000000;
	cvt.sat.f32.f32 	%f86, %f85;
	mov.f32 	%f87, 0f4B400001;
	mov.f32 	%f88, 0f437C0000;
	fma.rm.f32 	%f89, %f86, %f88, %f87;
	add.f32 	%f90, %f89, 0fCB40007F;
	neg.f32 	%f91, %f90;
	fma.rn.f32 	%f92, %f1, 0fBFB8AA3B, %f91;
	fma.rn.f32 	%f93, %f1, 0fB2A57060, %f92;
	mov.b32 	%r175, %f89;
	shl.b32 	%r176, %r175, 23;
	mov.b32 	%f94, %r176;
	ex2.approx.ftz.f32 	%f95, %f93;
	mul.f32 	%f2, %f95, %f94;
	mul.f32 	%f96, %f1, 0f3F22F983;
	cvt.rni.s32.f32 	%r278, %f96;
	cvt.rn.f32.s32 	%f97, %r278;
	fma.rn.f32 	%f98, %f97, 0fBFC90FDA, %f1;
	fma.rn.f32 	%f99, %f97, 0fB3A22168, %f98;
	fma.rn.f32 	%f190, %f97, 0fA7C234C5, %f99;
	abs.f32 	%f4, %f1;
	setp.ltu.f32 	%p39, %f4, 0f47CE4780;
	@%p39 bra 	$L__BB1_82;
	setp.neu.f32 	%p40, %f4, 0f7F800000;
	@%p40 bra 	$L__BB1_77;
	mov.f32 	%f102, 0f00000000;
	mul.rn.f32 	%f190, %f1, %f102;
	mov.b32 	%r278, 0;
	bra.uni 	$L__BB1_82;
$L__BB1_64:
	setp.ge.u32 	%p86, %r298, %r155;
	@%p86 bra 	$L__BB1_101;
	not.b32 	%r237, %r298;
	add.s32 	%r238, %r155, %r237;
	shr.u32 	%r239, %r238, 5;
	add.s32 	%r30, %r239, 1;
	and.b32  	%r31, %r30, 15;
	setp.lt.u32 	%p87, %r238, 480;
	@%p87 bra 	$L__BB1_68;
	and.b32  	%r240, %r30, 268435440;
	neg.s32 	%r267, %r240;
	mul.wide.u32 	%rd103, %r298, 4;
	add.s64 	%rd104, %rd53, %rd103;
	add.s64 	%rd105, %rd104, %rd3;
	add.s64 	%rd138, %rd105, 1024;
$L__BB1_67:
	.pragma "nounroll";
	mov.b32 	%r241, 2147483647;
	st.global.u32 	[%rd138+-1024], %r241;
	st.global.u32 	[%rd138+-896], %r241;
	st.global.u32 	[%rd138+-768], %r241;
	st.global.u32 	[%rd138+-640], %r241;
	st.global.u32 	[%rd138+-512], %r241;
	st.global.u32 	[%rd138+-384], %r241;
	st.global.u32 	[%rd138+-256], %r241;
	st.global.u32 	[%rd138+-128], %r241;
	st.global.u32 	[%rd138], %r241;
	st.global.u32 	[%rd138+128], %r241;
	st.global.u32 	[%rd138+256], %r241;
	st.global.u32 	[%rd138+384], %r241;
	st.global.u32 	[%rd138+512], %r241;
	st.global.u32 	[%rd138+640], %r241;
	st.global.u32 	[%rd138+768], %r241;
	st.global.u32 	[%rd138+896], %r241;
	add.s32 	%r298, %r298, 512;
	add.s32 	%r267, %r267, 16;
	add.s64 	%rd138, %rd138, 2048;
	setp.eq.s32 	%p88, %r267, 0;
	@%p88 bra 	$L__BB1_68;
	bra.uni 	$L__BB1_67;
$L__BB1_68:
	setp.eq.s32 	%p89, %r31, 0;
	@%p89 bra 	$L__BB1_101;
	and.b32  	%r136, %r30, 7;
	setp.lt.u32 	%p90, %r31, 8;
	@%p90 bra 	$L__BB1_71;
	mul.wide.u32 	%rd106, %r298, 4;
	add.s64 	%rd107, %rd5, %rd106;
	mov.b32 	%r242, 2147483647;
	st.global.u32 	[%rd107], %r242;
	st.global.u32 	[%rd107+128], %r242;
	st.global.u32 	[%rd107+256], %r242;
	st.global.u32 	[%rd107+384], %r242;
	st.global.u32 	[%rd107+512], %r242;
	st.global.u32 	[%rd107+640], %r242;
	st.global.u32 	[%rd107+768], %r242;
	st.global.u32 	[%rd107+896], %r242;
	add.s32 	%r298, %r298, 256;
$L__BB1_71:
	setp.eq.s32 	%p91, %r136, 0;
	@%p91 bra 	$L__BB1_101;
	and.b32  	%r139, %r30, 3;
	setp.lt.u32 	%p92, %r136, 4;
	@%p92 bra 	$L__BB1_74;
	mul.wide.u32 	%rd108, %r298, 4;
	add.s64 	%rd109, %rd5, %rd108;
	mov.b32 	%r243, 2147483647;
	st.global.u32 	[%rd109], %r243;
	st.global.u32 	[%rd109+128], %r243;
	st.global.u32 	[%rd109+256], %r243;
	st.global.u32 	[%rd109+384], %r243;
	add.s32 	%r298, %r298, 128;
$L__BB1_74:
	setp.eq.s32 	%p93, %r139, 0;
	@%p93 bra 	$L__BB1_101;
	mul.wide.u32 	%rd111, %r298, 4;
	add.s64 	%rd112, %rd53, %rd111;
	add.s64 	%rd148, %rd3, %rd112;
	neg.s32 	%r297, %r139;
$L__BB1_76:
	.pragma "nounroll";
	mov.b32 	%r244, 2147483647;
	st.global.u32 	[%rd148], %r244;
	add.s64 	%rd148, %rd148, 128;
	add.s32 	%r297, %r297, 1;
	setp.eq.s32 	%p94, %r297, 0;
	@%p94 bra 	$L__BB1_101;
	bra.uni 	$L__BB1_76;
$L__BB1_77:
	mov.b32 	%r52, %f1;
	shl.b32 	%r178, %r52, 8;
	or.b32  	%r53, %r178, -2147483648;
	mov.b64 	%rd143, 0;
	mov.b32 	%r275, 0;
	mov.u64 	%rd141, __cudart_i2opi_f;
	mov.u64 	%rd142, %rd2;
$L__BB1_78:
	.pragma "nounroll";
	ld.global.nc.u32 	%r179, [%rd141];
	mad.wide.u32 	%rd87, %r179, %r53, %rd143;
	shr.u64 	%rd143, %rd87, 32;
	st.local.u32 	[%rd142], %rd87;
	add.s32 	%r275, %r275, 1;
	add.s64 	%rd142, %rd142, 4;
	add.s64 	%rd141, %rd141, 4;
	setp.ne.s32 	%p41, %r275, 6;
	@%p41 bra 	$L__BB1_78;
	shr.u32 	%r180, %r52, 23;
	st.local.u32 	[%rd2+24], %rd143;
	and.b32  	%r56, %r180, 31;
	and.b32  	%r181, %r180, 224;
	add.s32 	%r182, %r181, -128;
	shr.u32 	%r183, %r182, 5;
	mul.wide.u32 	%rd88, %r183, 4;
	sub.s64 	%rd30, %rd2, %rd88;
	ld.local.u32 	%r276, [%rd30+24];
	ld.local.u32 	%r277, [%rd30+20];
	setp.eq.s32 	%p42, %r56, 0;
	@%p42 bra 	$L__BB1_81;
	shf.l.wrap.b32 	%r276, %r277, %r276, %r56;
	ld.local.u32 	%r184, [%rd30+16];
	shf.l.wrap.b32 	%r277, %r184, %r277, %r56;
$L__BB1_81:
	shr.u32 	%r185, %r276, 30;
	shf.l.wrap.b32 	%r186, %r277, %r276, 2;
	shl.b32 	%r187, %r277, 2;
	shr.u32 	%r188, %r186, 31;
	add.s32 	%r278, %r188, %r185;
	shr.s32 	%r189, %r186, 31;
	xor.b32  	%r190, %r189, %r186;
	xor.b32  	%r191, %r189, %r187;
	cvt.u64.u32 	%rd89, %r190;
	shl.b64 	%rd90, %rd89, 32;
	cvt.u64.u32 	%rd91, %r191;
	or.b64  	%rd92, %rd90, %rd91;
	cvt.rn.f64.s64 	%fd1, %rd92;
	mul.f64 	%fd2, %fd1, 0d3BF921FB54442D19;
	cvt.rn.f32.f64 	%f100, %fd2;
	neg.f32 	%f101, %f100;
	setp.lt.s32 	%p43, %r186, 0;
	selp.f32 	%f190, %f101, %f100, %p43;
$L__BB1_82:
	setp.ne.s32 	%p44, %r298, 0;
	add.s32 	%r194, %r278, 1;
	mul.rn.f32 	%f103, %f190, %f190;
	and.b32  	%r195, %r278, 1;
	setp.eq.b32 	%p45, %r195, 1;
	selp.f32 	%f104, %f190, 0f3F800000, %p45;
	fma.rn.f32 	%f105, %f103, %f104, 0f00000000;
	fma.rn.f32 	%f106, %f103, 0f37CBAC00, 0fBAB607ED;
	selp.f32 	%f107, 0fB94D4153, %f106, %p45;
	selp.f32 	%f108, 0f3C0885E4, 0f3D2AAABB, %p45;
	fma.rn.f32 	%f109, %f107, %f103, %f108;
	selp.f32 	%f110, 0fBE2AAAA8, 0fBEFFFFFF, %p45;
	fma.rn.f32 	%f111, %f109, %f103, %f110;
	fma.rn.f32 	%f112, %f111, %f105, %f104;
	and.b32  	%r196, %r194, 2;
	setp.eq.s32 	%p46, %r196, 0;
	mov.f32 	%f113, 0f00000000;
	sub.f32 	%f114, %f113, %f112;
	selp.f32 	%f115, %f112, %f114, %p46;
	add.f32 	%f116, %f2, %f2;
	mul.f32 	%f8, %f116, %f115;
	fma.rn.f32 	%f117, %f2, %f2, 0f3F800000;
	sub.f32 	%f9, %f117, %f8;
	mov.b32 	%r279, 0;
	mov.u32 	%r280, %r279;
	@%p44 bra 	$L__BB1_84;
	mul.wide.u32 	%rd93, %r26, 4;
	add.s64 	%rd94, %rd1, %rd93;
	ld.global.nc.u32 	%r279, [%rd94];
	mul.wide.u32 	%rd95, %r283, 4;
	add.s64 	%rd96, %rd1, %rd95;
	ld.global.nc.u32 	%r280, [%rd96];
$L__BB1_84:
	shfl.sync.idx.b32	%r285|%p1, %r280, 0, 31, -1;
	shfl.sync.idx.b32	%r284|%p2, %r279, 0, 31, -1;
	add.s32 	%r197, %r283, 1;
	setp.ge.u32 	%p47, %r197, %r155;
	@%p47 bra 	$L__BB1_101;
	sub.s32 	%r198, %r155, %r10;
	sub.s32 	%r282, %r198, %r156;
	add.s32 	%r199, %r298, %r10;
	add.s32 	%r281, %r199, %r156;
	add.s32 	%r200, %r281, 1;
	mul.wide.u32 	%rd98, %r200, 4;
	add.s64 	%rd99, %rd53, %rd98;
	add.s64 	%rd145, %rd3, %rd99;
	add.s64 	%rd144, %rd1, %rd98;
	mul.f32 	%f10, %f9, 0f3F000000;
	neg.f32 	%f118, %f2;
	mul.f32 	%f11, %f2, %f118;
$L__BB1_86:
	mov.b32 	%f12, %r285;
	add.s32 	%r79, %r281, 1;
	setp.ge.s32 	%p48, %r79, %r155;
	mov.f32 	%f199, 0f3F800000;
	mov.f32 	%f200, 0f00000000;
	mov.f32 	%f198, %f200;
	mov.f32 	%f197, %f200;
	mov.f32 	%f196, %f199;
	@%p48 bra 	$L__BB1_88;
	ld.global.nc.f32 	%f123, [%rd144];
	mul.wide.u32 	%rd100, %r281, 4;
	add.s64 	%rd101, %rd1, %rd100;
	ld.global.nc.f32 	%f124, [%rd101];
	add.f32 	%f125, %f123, %f124;
	mul.f32 	%f200, %f10, %f125;
	mov.f32 	%f198, 0f3F800000;
	mov.f32 	%f199, 0f00000000;
	mov.f32 	%f197, %f11;
	mov.f32 	%f196, %f8;
$L__BB1_88:
	setp.eq.s32 	%p49, %r298, 0;
	mov.b32 	%r201, %f196;
	shfl.sync.up.b32	%r80|%p50, %r201, 1, 0, -1;
	mov.b32 	%r202, %f197;
	shfl.sync.up.b32	%r81|%p51, %r202, 1, 0, -1;
	mov.b32 	%r203, %f198;
	shfl.sync.up.b32	%r82|%p52, %r203, 1, 0, -1;
	mov.b32 	%r204, %f199;
	shfl.sync.up.b32	%r83|%p53, %r204, 1, 0, -1;
	mov.b32 	%r205, %f200;
	shfl.sync.up.b32	%r84|%p54, %r205, 1, 0, -1;
	mov.b32 	%r206, 0;
	shfl.sync.up.b32	%r85|%p55, %r206, 1, 0, -1;
	mov.f32 	%f207, 0f00000000;
	@%p49 bra 	$L__BB1_90;
	mov.b32 	%f127, %r85;
	mov.b32 	%f128, %r84;
	mov.b32 	%f129, %r83;
	mov.b32 	%f130, %r82;
	mov.b32 	%f131, %r81;
	mov.b32 	%f132, %r80;
	mul.f32 	%f133, %f197, %f130;
	fma.rn.f32 	%f19, %f196, %f132, %f133;
	mul.f32 	%f134, %f197, %f129;
	fma.rn.f32 	%f20, %f196, %f131, %f134;
	mul.f32 	%f135, %f199, %f130;
	fma.rn.f32 	%f21, %f198, %f132, %f135;
	mul.f32 	%f136, %f199, %f129;
	fma.rn.f32 	%f22, %f198, %f131, %f136;
	fma.rn.f32 	%f137, %f197, %f127, %f200;
	fma.rn.f32 	%f200, %f196, %f128, %f137;
	fma.rn.f32 	%f138, %f199, %f127, 0f00000000;
	fma.rn.f32 	%f207, %f198, %f128, %f138;
	mov.f32 	%f196, %f19;
	mov.f32 	%f197, %f20;
	mov.f32 	%f198, %f21;
	mov.f32 	%f199, %f22;
$L__BB1_90:
	setp.lt.u32 	%p56, %r298, 2;
	mov.b32 	%r207, %f196;
	shfl.sync.up.b32	%r86|%p57, %r207, 2, 0, -1;
	mov.b32 	%r208, %f197;
	shfl.sync.up.b32	%r87|%p58, %r208, 2, 0, -1;
	mov.b32 	%r209, %f198;
	shfl.sync.up.b32	%r88|%p59, %r209, 2, 0, -1;
	mov.b32 	%r210, %f199;
	shfl.sync.up.b32	%r89|%p60, %r210, 2, 0, -1;
	mov.b32 	%r211, %f200;
	shfl.sync.up.b32	%r90|%p61, %r211, 2, 0, -1;
	mov.b32 	%r212, %f207;
	shfl.sync.up.b32	%r91|%p62, %r212, 2, 0, -1;
	@%p56 bra 	$L__BB1_92;
	mov.b32 	%f139, %r91;
	mov.b32 	%f140, %r90;
	mov.b32 	%f141, %r89;
	mov.b32 	%f142, %r88;
	mov.b32 	%f143, %r87;
	mov.b32 	%f144, %r86;
	mul.f32 	%f145, %f197, %f142;
	fma.rn.f32 	%f31, %f196, %f144, %f145;
	mul.f32 	%f146, %f197, %f141;
	fma.rn.f32 	%f32, %f196, %f143, %f146;
	mul.f32 	%f147, %f199, %f142;
	fma.rn.f32 	%f33, %f198, %f144, %f147;
	mul.f32 	%f148, %f199, %f141;
	fma.rn.f32 	%f34, %f198, %f143, %f148;
	fma.rn.f32 	%f149, %f197, %f139, %f200;
	fma.rn.f32 	%f200, %f196, %f140, %f149;
	fma.rn.f32 	%f150, %f199, %f139, %f207;
	fma.rn.f32 	%f207, %f198, %f140, %f150;
	mov.f32 	%f196, %f31;
	mov.f32 	%f197, %f32;
	mov.f32 	%f198, %f33;
	mov.f32 	%f199, %f34;
$L__BB1_92:
	setp.lt.u32 	%p63, %r298, 4;
	mov.b32 	%r213, %f196;
	shfl.sync.up.b32	%r92|%p64, %r213, 4, 0, -1;
	mov.b32 	%r214, %f197;
	shfl.sync.up.b32	%r93|%p65, %r214, 4, 0, -1;
	mov.b32 	%r215, %f198;
	shfl.sync.up.b32	%r94|%p66, %r215, 4, 0, -1;
	mov.b32 	%r216, %f199;
	shfl.sync.up.b32	%r95|%p67, %r216, 4, 0, -1;
	mov.b32 	%r217, %f200;
	shfl.sync.up.b32	%r96|%p68, %r217, 4, 0, -1;
	mov.b32 	%r218, %f207;
	shfl.sync.up.b32	%r97|%p69, %r218, 4, 0, -1;
	@%p63 bra 	$L__BB1_94;
	mov.b32 	%f151, %r97;
	mov.b32 	%f152, %r96;
	mov.b32 	%f153, %r95;
	mov.b32 	%f154, %r94;
	mov.b32 	%f155, %r93;
	mov.b32 	%f156, %r92;
	mul.f32 	%f157, %f197, %f154;
	fma.rn.f32 	%f43, %f196, %f156, %f157;
	mul.f32 	%f158, %f197, %f153;
	fma.rn.f32 	%f44, %f196, %f155, %f158;
	mul.f32 	%f159, %f199, %f154;
	fma.rn.f32 	%f45, %f198, %f156, %f159;
	mul.f32 	%f160, %f199, %f153;
	fma.rn.f32 	%f46, %f198, %f155, %f160;
	fma.rn.f32 	%f161, %f197, %f151, %f200;
	fma.rn.f32 	%f200, %f196, %f152, %f161;
	fma.rn.f32 	%f162, %f199, %f151, %f207;
	fma.rn.f32 	%f207, %f198, %f152, %f162;
	mov.f32 	%f196, %f43;
	mov.f32 	%f197, %f44;
	mov.f32 	%f198, %f45;
	mov.f32 	%f199, %f46;
$L__BB1_94:
	setp.lt.u32 	%p70, %r298, 8;
	mov.b32 	%r219, %f196;
	shfl.sync.up.b32	%r98|%p71, %r219, 8, 0, -1;
	mov.b32 	%r220, %f197;
	shfl.sync.up.b32	%r99|%p72, %r220, 8, 0, -1;
	mov.b32 	%r221, %f198;
	shfl.sync.up.b32	%r100|%p73, %r221, 8, 0, -1;
	mov.b32 	%r222, %f199;
	shfl.sync.up.b32	%r101|%p74, %r222, 8, 0, -1;
	mov.b32 	%r223, %f200;
	shfl.sync.up.b32	%r102|%p75, %r223, 8, 0, -1;
	mov.b32 	%r224, %f207;
	shfl.sync.up.b32	%r103|%p76, %r224, 8, 0, -1;
	@%p70 bra 	$L__BB1_96;
	mov.b32 	%f163, %r103;
	mov.b32 	%f164, %r102;
	mov.b32 	%f165, %r101;
	mov.b32 	%f166, %r100;
	mov.b32 	%f167, %r99;
	mov.b32 	%f168, %r98;
	mul.f32 	%f169, %f197, %f166;
	fma.rn.f32 	%f55, %f196, %f168, %f169;
	mul.f32 	%f170, %f197, %f165;
	fma.rn.f32 	%f56, %f196, %f167, %f170;
	mul.f32 	%f171, %f199, %f166;
	fma.rn.f32 	%f57, %f198, %f168, %f171;
	mul.f32 	%f172, %f199, %f165;
	fma.rn.f32 	%f58, %f198, %f167, %f172;
	fma.rn.f32 	%f173, %f197, %f163, %f200;
	fma.rn.f32 	%f200, %f196, %f164, %f173;
	fma.rn.f32 	%f174, %f199, %f163, %f207;
	fma.rn.f32 	%f207, %f198, %f164, %f174;
	mov.f32 	%f196, %f55;
	mov.f32 	%f197, %f56;
	mov.f32 	%f198, %f57;
	mov.f32 	%f199, %f58;
$L__BB1_96:
	setp.lt.u32 	%p77, %r298, 16;
	mov.b32 	%r225, %f196;
	shfl.sync.up.b32	%r104|%p78, %r225, 16, 0, -1;
	mov.b32 	%r226, %f197;
	shfl.sync.up.b32	%r105|%p79, %r226, 16, 0, -1;
	mov.b32 	%r227, %f198;
	shfl.sync.up.b32	%r106|%p80, %r227, 16, 0, -1;
	mov.b32 	%r228, %f199;
	shfl.sync.up.b32	%r107|%p81, %r228, 16, 0, -1;
	mov.b32 	%r229, %f200;
	shfl.sync.up.b32	%r108|%p82, %r229, 16, 0, -1;
	mov.b32 	%r230, %f207;
	shfl.sync.up.b32	%r109|%p83, %r230, 16, 0, -1;
	@%p77 bra 	$L__BB1_98;
	mov.b32 	%f175, %r109;
	mov.b32 	%f176, %r108;
	mov.b32 	%f177, %r107;
	mov.b32 	%f178, %r106;
	mov.b32 	%f179, %r105;
	mov.b32 	%f180, %r104;
	mul.f32 	%f181, %f197, %f178;
	fma.rn.f32 	%f67, %f196, %f180, %f181;
	mul.f32 	%f182, %f197, %f177;
	fma.rn.f32 	%f68, %f196, %f179, %f182;
	mul.f32 	%f183, %f199, %f178;
	fma.rn.f32 	%f69, %f198, %f180, %f183;
	mul.f32 	%f184, %f199, %f177;
	fma.rn.f32 	%f70, %f198, %f179, %f184;
	fma.rn.f32 	%f185, %f197, %f175, %f200;
	fma.rn.f32 	%f200, %f196, %f176, %f185;
	fma.rn.f32 	%f186, %f199, %f175, %f207;
	fma.rn.f32 	%f207, %f198, %f176, %f186;
	mov.f32 	%f196, %f67;
	mov.f32 	%f197, %f68;
	mov.f32 	%f198, %f69;
	mov.f32 	%f199, %f70;
$L__BB1_98:
	mov.b32 	%f187, %r284;
	setp.ge.s32 	%p84, %r79, %r155;
	fma.rn.f32 	%f188, %f197, %f187, %f200;
	fma.rn.f32 	%f79, %f196, %f12, %f188;
	fma.rn.f32 	%f189, %f199, %f187, %f207;
	fma.rn.f32 	%f80, %f198, %f12, %f189;
	@%p84 bra 	$L__BB1_100;
	st.global.f32 	[%rd145], %f79;
$L__BB1_100:
	add.s32 	%r231, %r282, -1;
	min.s32 	%r232, %r231, 32;
	add.s32 	%r233, %r232, -1;
	mov.b32 	%r234, %f79;
	shfl.sync.idx.b32	%r285|%p5, %r234, %r233, 31, -1;
	mov.b32 	%r235, %f80;
	shfl.sync.idx.b32	%r284|%p6, %r235, %r233, 31, -1;
	add.s32 	%r112, %r283, 32;
	add.s32 	%r236, %r283, 33;
	add.s32 	%r282, %r282, -32;
	add.s64 	%rd145, %rd145, 128;
	add.s32 	%r281, %r281, 32;
	add.s64 	%rd144, %rd144, 128;
	setp.lt.s32 	%p85, %r236, %r155;
	mov.u32 	%r283, %r112;
	@%p85 bra 	$L__BB1_86;
$L__BB1_101:
	ret;

}
	// .globl	supersmoother_many_series_one_param_f32
.visible .entry supersmoother_many_series_one_param_f32(
	.param .u64 .ptr .align 1 supersmoother_many_series_one_param_f32_param_0,
	.param .u64 .ptr .align 1 supersmoother_many_series_one_param_f32_param_1,
	.param .u32 supersmoother_many_series_one_param_f32_param_2,
	.param .u32 supersmoother_many_series_one_param_f32_param_3,
	.param .u32 supersmoother_many_series_one_param_f32_param_4,
	.param .u64 .ptr .align 1 supersmoother_many_series_one_param_f32_param_5
)
{
	.local .align 4 .b8 	__local_depot2[28];
	.reg .b64 	%SP;
	.reg .b64 	%SPL;
	.reg .pred 	%p<65>;
	.reg .b32 	%r<207>;
	.reg .b32 	%f<61>;
	.reg .b64 	%rd<153>;
	.reg .b64 	%fd<3>;

	mov.u64 	%SPL, __local_depot2;
	ld.param.u64 	%rd14, [supersmoother_many_series_one_param_f32_param_0];
	ld.param.u64 	%rd15, [supersmoother_many_series_one_param_f32_param_1];
	ld.param.u32 	%r98, [supersmoother_many_series_one_param_f32_param_2];
	ld.param.u32 	%r99, [supersmoother_many_series_one_param_f32_param_3];
	ld.param.u32 	%r100, [supersmoother_many_series_one_param_f32_param_4];
	ld.param.u64 	%rd16, [supersmoother_many_series_one_param_f32_param_5];
	cvta.to.global.u64 	%rd1, %rd16;
	add.u64 	%rd2, %SPL, 0;
	mov.u32 	%r101, %ctaid.x;
	mov.u32 	%r102, %ntid.x;
	mov.u32 	%r103, %tid.x;
	mad.lo.s32 	%r1, %r101, %r102, %r103;
	setp.ge.s32 	%p1, %r1, %r98;
	@%p1 bra 	$L__BB2_77;
	setp.gt.s32 	%p2, %r100, 0;
	setp.le.s32 	%p3, %r100, %r99;
	and.pred  	%p4, %p2, %p3;
	@%p4 bra 	$L__BB2_14;
	setp.lt.s32 	%p56, %r99, 1;
	@%p56 bra 	$L__BB2_77;
	and.b32  	%r2, %r99, 7;
	setp.lt.u32 	%p57, %r99, 8;
	mov.b32 	%r196, 0;
	@%p57 bra 	$L__BB2_6;
	and.b32  	%r196, %r99, 2147483640;
	neg.s32 	%r176, %r196;
	shl.b32 	%r5, %r98, 3;
	mul.wide.s32 	%rd130, %r98, 4;
	mov.u32 	%r175, %r1;
$L__BB2_5:
	.pragma "nounroll";
	mul.wide.s32 	%rd128, %r175, 4;
	add.s64 	%rd129, %rd1, %rd128;
	mov.b32 	%r167, 2147483647;
	st.global.u32 	[%rd129], %r167;
	add.s64 	%rd131, %rd129, %rd130;
	st.global.u32 	[%rd131], %r167;
	add.s64 	%rd132, %rd131, %rd130;
	st.global.u32 	[%rd132], %r167;
	add.s64 	%rd133, %rd132, %rd130;
	st.global.u32 	[%rd133], %r167;
	add.s64 	%rd134, %rd133, %rd130;
	st.global.u32 	[%rd134], %r167;
	add.s64 	%rd135, %rd134, %rd130;
	st.global.u32 	[%rd135], %r167;
	add.s64 	%rd136, %rd135, %rd130;
	st.global.u32 	[%rd136], %r167;
	add.s64 	%rd137, %rd136, %rd130;
	st.global.u32 	[%rd137], %r167;
	add.s32 	%r176, %r176, 8;
	add.s32 	%r175, %r175, %r5;
	setp.eq.s32 	%p58, %r176, 0;
	@%p58 bra 	$L__BB2_6;
	bra.uni 	$L__BB2_5;
$L__BB2_6:
	setp.eq.s32 	%p59, %r2, 0;
	@%p59 bra 	$L__BB2_77;
	and.b32  	%r75, %r99, 3;
	setp.lt.u32 	%p60, %r2, 4;
	@%p60 bra 	$L__BB2_9;
	mad.lo.s32 	%r168, %r196, %r98, %r1;
	mul.wide.s32 	%rd138, %r168, 4;
	add.s64 	%rd139, %rd1, %rd138;
	mov.b32 	%r169, 2147483647;
	st.global.u32 	[%rd139], %r169;
	mul.wide.s32 	%rd140, %r98, 4;
	add.s64 	%rd141, %rd139, %rd140;
	st.global.u32 	[%rd141], %r169;
	add.s64 	%rd142, %rd141, %rd140;
	st.global.u32 	[%rd142], %r169;
	add.s64 	%rd143, %rd142, %rd140;
	st.global.u32 	[%rd143], %r169;
	add.s32 	%r196, %r196, 4;
$L__BB2_9:
	setp.eq.s32 	%p61, %r75, 0;
	@%p61 bra 	$L__BB2_77;
	setp.eq.s32 	%p62, %r75, 1;
	@%p62 bra 	$L__BB2_12;
	mad.lo.s32 	%r170, %r196, %r98, %r1;
	mul.wide.s32 	%rd144, %r170, 4;
	add.s64 	%rd145, %rd1, %rd144;
	mov.b32 	%r171, 2147483647;
	st.global.u32 	[%rd145], %r171;
	mul.wide.s32 	%rd146, %r98, 4;
	add.s64 	%rd147, %rd145, %rd146;
	st.global.u32 	[%rd147], %r171;
	add.s32 	%r196, %r196, 2;
$L__BB2_12:
	and.b32  	%r172, %r99, 1;
	setp.eq.b32 	%p63, %r172, 1;
	not.pred 	%p64, %p63;
	@%p64 bra 	$L__BB2_77;
	mad.lo.s32 	%r173, %r196, %r98, %r1;
	mul.wide.s32 	%rd148, %r173, 4;
	add.s64 	%rd149, %rd1, %rd148;
	mov.b32 	%r174, 2147483647;
	st.global.u32 	[%rd149], %r174;
	bra.uni 	$L__BB2_77;
$L__BB2_14:
	cvta.to.global.u64 	%rd18, %rd15;
	mul.wide.s32 	%rd19, %r1, 4;
	add.s64 	%rd20, %rd18, %rd19;
	ld.global.nc.u32 	%r10, [%rd20];
	setp.gt.s32 	%p5, %r10, -1;
	setp.gt.s32 	%p6, %r99, %r10;
	and.pred  	%p7, %p5, %p6;
	@%p7 bra 	$L__BB2_27;
	setp.lt.s32 	%p47, %r99, 1;
	@%p47 bra 	$L__BB2_77;
	and.b32  	%r11, %r99, 7;
	setp.lt.u32 	%p48, %r99, 8;
	mov.b32 	%r199, 0;
	@%p48 bra 	$L__BB2_19;
	and.b32  	%r199, %r99, 2147483640;
	neg.s32 	%r178, %r199;
	shl.b32 	%r14, %r98, 3;
	mul.wide.s32 	%rd108, %r98, 4;
	mov.u32 	%r177, %r1;
$L__BB2_18:
	.pragma "nounroll";
	mul.wide.s32 	%rd106, %r177, 4;
	add.s64 	%rd107, %rd1, %rd106;
	mov.b32 	%r158, 2147483647;
	st.global.u32 	[%rd107], %r158;
	add.s64 	%rd109, %rd107, %rd108;
	st.global.u32 	[%rd109], %r158;
	add.s64 	%rd110, %rd109, %rd108;
	st.global.u32 	[%rd110], %r158;
	add.s64 	%rd111, %rd110, %rd108;
	st.global.u32 	[%rd111], %r158;
	add.s64 	%rd112, %rd111, %rd108;
	st.global.u32 	[%rd112], %r158;
	add.s64 	%rd113, %rd112, %rd108;
	st.global.u32 	[%rd113], %r158;
	add.s64 	%rd114, %rd113, %rd108;
	st.global.u32 	[%rd114], %r158;
	add.s64 	%rd115, %rd114, %rd108;
	st.global.u32 	[%rd115], %r158;
	add.s32 	%r178, %r178, 8;
	add.s32 	%r177, %r177, %r14;
	setp.eq.s32 	%p49, %r178, 0;
	@%p49 bra 	$L__BB2_19;
	bra.uni 	$L__BB2_18;
$L__BB2_19:
	setp.eq.s32 	%p50, %r11, 0;
	@%p50 bra 	$L__BB2_77;
	and.b32  	%r81, %r99, 3;
	setp.lt.u32 	%p51, %r11, 4;
	@%p51 bra 	$L__BB2_22;
	mad.lo.s32 	%r159, %r199, %r98, %r1;
	mul.wide.s32 	%rd116, %r159, 4;
	add.s64 	%rd117, %rd1, %rd116;
	mov.b32 	%r160, 2147483647;
	st.global.u32 	[%rd117], %r160;
	mul.wide.s32 	%rd118, %r98, 4;
	add.s64 	%rd119, %rd117, %rd118;
	st.global.u32 	[%rd119], %r160;
	add.s64 	%rd120, %rd119, %rd118;
	st.global.u32 	[%rd120], %r160;
	add.s64 	%rd121, %rd120, %rd118;
	st.global.u32 	[%rd121], %r160;
	add.s32 	%r199, %r199, 4;
$L__BB2_22:
	setp.eq.s32 	%p52, %r81, 0;
	@%p52 bra 	$L__BB2_77;
	setp.eq.s32 	%p53, %r81, 1;
	@%p53 bra 	$L__BB2_25;
	mad.lo.s32 	%r161, %r199, %r98, %r1;
	mul.wide.s32 	%rd122, %r161, 4;
	add.s64 	%rd123, %rd1, %rd122;
	mov.b32 	%r162, 2147483647;
	st.global.u32 	[%rd123], %r162;
	mul.wide.s32 	%rd124, %r98, 4;
	add.s64 	%rd125, %rd123, %rd124;
	st.global.u32 	[%rd125], %r162;
	add.s32 	%r199, %r199, 2;
$L__BB2_25:
	and.b32  	%r163, %r99, 1;
	setp.eq.b32 	%p54, %r163, 1;
	not.pred 	%p55, %p54;
	@%p55 bra 	$L__BB2_77;
	mad.lo.s32 	%r164, %r199, %r98, %r1;
	mul.wide.s32 	%rd126, %r164, 4;
	add.s64 	%rd127, %rd1, %rd126;
	mov.b32 	%r165, 2147483647;
	st.global.u32 	[%rd127], %r165;
	bra.uni 	$L__BB2_77;
$L__BB2_27:
	sub.s32 	%r104, %r99, %r10;
	setp.ge.s32 	%p8, %r104, %r100;
	@%p8 bra 	$L__BB2_40;
	setp.lt.s32 	%p38, %r99, 1;
	@%p38 bra 	$L__BB2_77;
	and.b32  	%r19, %r99, 7;
	setp.lt.u32 	%p39, %r99, 8;
	mov.b32 	%r202, 0;
	@%p39 bra 	$L__BB2_32;
	and.b32  	%r202, %r99, 2147483640;
	neg.s32 	%r180, %r202;
	shl.b32 	%r22, %r98, 3;
	mul.wide.s32 	%rd86, %r98, 4;
	mov.u32 	%r179, %r1;
$L__BB2_31:
	.pragma "nounroll";
	mul.wide.s32 	%rd84, %r179, 4;
	add.s64 	%rd85, %rd1, %rd84;
	mov.b32 	%r149, 2147483647;
	st.global.u32 	[%rd85], %r149;
	add.s64 	%rd87, %rd85, %rd86;
	st.global.u32 	[%rd87], %r149;
	add.s64 	%rd88, %rd87, %rd86;
	st.global.u32 	[%rd88], %r149;
	add.s64 	%rd89, %rd88, %rd86;
	st.global.u32 	[%rd89], %r149;
	add.s64 	%rd90, %rd89, %rd86;
	st.global.u32 	[%rd90], %r149;
	add.s64 	%rd91, %rd90, %rd86;
	st.global.u32 	[%rd91], %r149;
	add.s64 	%rd92, %rd91, %rd86;
	st.global.u32 	[%rd92], %r149;
	add.s64 	%rd93, %rd92, %rd86;
	st.global.u32 	[%rd93], %r149;
	add.s32 	%r180, %r180, 8;
	add.s32 	%r179, %r179, %r22;
	setp.eq.s32 	%p40, %r180, 0;
	@%p40 bra 	$L__BB2_32;
	bra.uni 	$L__BB2_31;
$L__BB2_32:
	setp.eq.s32 	%p41, %r19, 0;
	@%p41 bra 	$L__BB2_77;
	and.b32  	%r87, %r99, 3;
	setp.lt.u32 	%p42, %r19, 4;
	@%p42 bra 	$L__BB2_35;
	mad.lo.s32 	%r150, %r202, %r98, %r1;
	mul.wide.s32 	%rd94, %r150, 4;
	add.s64 	%rd95, %rd1, %rd94;
	mov.b32 	%r151, 2147483647;
	st.global.u32 	[%rd95], %r151;
	mul.wide.s32 	%rd96, %r98, 4;
	add.s64 	%rd97, %rd95, %rd96;
	st.global.u32 	[%rd97], %r151;
	add.s64 	%rd98, %rd97, %rd96;
	st.global.u32 	[%rd98], %r151;
	add.s64 	%rd99, %rd98, %rd96;
	st.global.u32 	[%rd99], %r151;
	add.s32 	%r202, %r202, 4;
$L__BB2_35:
	setp.eq.s32 	%p43, %r87, 0;
	@%p43 bra 	$L__BB2_77;
	setp.eq.s32 	%p44, %r87, 1;
	@%p44 bra 	$L__BB2_38;
	mad.lo.s32 	%r152, %r202, %r98, %r1;
	mul.wide.s32 	%rd100, %r152, 4;
	add.s64 	%rd101, %rd1, %rd100;
	mov.b32 	%r153, 2147483647;
	st.global.u32 	[%rd101], %r153;
	mul.wide.s32 	%rd102, %r98, 4;
	add.s64 	%rd103, %rd101, %rd102;
	st.global.u32 	[%rd103], %r153;
	add.s32 	%r202, %r202, 2;
$L__BB2_38:
	and.b32  	%r154, %r99, 1;
	setp.eq.b32 	%p45, %r154, 1;
	not.pred 	%p46, %p45;
	@%p46 bra 	$L__BB2_77;
	mad.lo.s32 	%r155, %r202, %r98, %r1;
	mul.wide.s32 	%rd104, %r155, 4;
	add.s64 	%rd105, %rd1, %rd104;
	mov.b32 	%r156, 2147483647;
	st.global.u32 	[%rd105], %r156;
	bra.uni 	$L__BB2_77;
$L__BB2_40:
	add.s32 	%r193, %r10, %r100;
	add.s32 	%r28, %r193, -1;
	setp.le.s32 	%p9, %r193, %r99;
	@%p9 bra 	$L__BB2_53;
	setp.lt.s32 	%p29, %r99, 1;
	@%p29 bra 	$L__BB2_77;
	and.b32  	%r29, %r99, 7;
	setp.lt.u32 	%p30, %r99, 8;
	mov.b32 	%r205, 0;
	@%p30 bra 	$L__BB2_45;
	and.b32  	%r205, %r99, 2147483640;
	neg.s32 	%r182, %r205;
	shl.b32 	%r32, %r98, 3;
	mul.wide.s32 	%rd64, %r98, 4;
	mov.u32 	%r181, %r1;
$L__BB2_44:
	.pragma "nounroll";
	mul.wide.s32 	%rd62, %r181, 4;
	add.s64 	%rd63, %rd1, %rd62;
	mov.b32 	%r140, 2147483647;
	st.global.u32 	[%rd63], %r140;
	add.s64 	%rd65, %rd63, %rd64;
	st.global.u32 	[%rd65], %r140;
	add.s64 	%rd66, %rd65, %rd64;
	st.global.u32 	[%rd66], %r140;
	add.s64 	%rd67, %rd66, %rd64;
	st.global.u32 	[%rd67], %r140;
	add.s64 	%rd68, %rd67, %rd64;
	st.global.u32 	[%rd68], %r140;
	add.s64 	%rd69, %rd68, %rd64;
	st.global.u32 	[%rd69], %r140;
	add.s64 	%rd70, %rd69, %rd64;
	st.global.u32 	[%rd70], %r140;
	add.s64 	%rd71, %rd70, %rd64;
	st.global.u32 	[%rd71], %r140;
	add.s32 	%r182, %r182, 8;
	add.s32 	%r181, %r181, %r32;
	setp.eq.s32 	%p31, %r182, 0;
	@%p31 bra 	$L__BB2_45;
	bra.uni 	$L__BB2_44;
$L__BB2_45:
	setp.eq.s32 	%p32, %r29, 0;
	@%p32 bra 	$L__BB2_77;
	and.b32  	%r93, %r99, 3;
	setp.lt.u32 	%p33, %r29, 4;
	@%p33 bra 	$L__BB2_48;
	mad.lo.s32 	%r141, %r205, %r98, %r1;
	mul.wide.s32 	%rd72, %r141, 4;
	add.s64 	%rd73, %rd1, %rd72;
	mov.b32 	%r142, 2147483647;
	st.global.u32 	[%rd73], %r142;
	mul.wide.s32 	%rd74, %r98, 4;
	add.s64 	%rd75, %rd73, %rd74;
	st.global.u32 	[%rd75], %r142;
	add.s64 	%rd76, %rd75, %rd74;
	st.global.u32 	[%rd76], %r142;
	add.s64 	%rd77, %rd76, %rd74;
	st.global.u32 	[%rd77], %r142;
	add.s32 	%r205, %r205, 4;
$L__BB2_48:
	setp.eq.s32 	%p34, %r93, 0;
	@%p34 bra 	$L__BB2_77;
	setp.eq.s32 	%p35, %r93, 1;
	@%p35 bra 	$L__BB2_51;
	mad.lo.s32 	%r143, %r205, %r98, %r1;
	mul.wide.s32 	%rd78, %r143, 4;
	add.s64 	%rd79, %rd1, %rd78;
	mov.b32 	%r144, 2147483647;
	st.global.u32 	[%rd79], %r144;
	mul.wide.s32 	%rd80, %r98, 4;
	add.s64 	%rd81, %rd79, %rd80;
	st.global.u32 	[%rd81], %r144;
	add.s32 	%r205, %r205, 2;
$L__BB2_51:
	and.b32  	%r145, %r99, 1;
	setp.eq.b32 	%p36, %r145, 1;
	not.pred 	%p37, %p36;
	@%p37 bra 	$L__BB2_77;
	mad.lo.s32 	%r146, %r205, %r98, %r1;
	mul.wide.s32 	%rd82, %r146, 4;
	add.s64 	%rd83, %rd1, %rd82;
	mov.b32 	%r147, 2147483647;
	st.global.u32 	[%rd83], %r147;
	bra.uni 	$L__BB2_77;
$L__BB2_53:
	cvta.to.global.u64 	%rd21, %rd14;
	add.s64 	%rd3, %rd21, %rd19;
	add.s64 	%rd4, %rd1, %rd19;
	setp.lt.s32 	%p10, %r193, 2;
	@%p10 bra 	$L__BB2_65;
	add.s32 	%r106, %r193, -2;
	and.b32  	%r37, %r28, 7;
	setp.lt.u32 	%p11, %r106, 7;
	mov.b32 	%r186, 0;
	@%p11 bra 	$L__BB2_57;
	and.b32  	%r186, %r28, -8;
	neg.s32 	%r184, %r186;
	shl.b32 	%r40, %r98, 3;
	mov.b32 	%r183, 0;
	mul.wide.s32 	%rd25, %r98, 4;
$L__BB2_56:
	.pragma "nounroll";
	mul.wide.s32 	%rd23, %r183, 4;
	add.s64 	%rd24, %rd4, %rd23;
	mov.b32 	%r108, 2147483647;
	st.global.u32 	[%rd24], %r108;
	add.s64 	%rd26, %rd24, %rd25;
	st.global.u32 	[%rd26], %r108;
	add.s64 	%rd27, %rd26, %rd25;
	st.global.u32 	[%rd27], %r108;
	add.s64 	%rd28, %rd27, %rd25;
	st.global.u32 	[%rd28], %r108;
	add.s64 	%rd29, %rd28, %rd25;
	st.global.u32 	[%rd29], %r108;
	add.s64 	%rd30, %rd29, %rd25;
	st.global.u32 	[%rd30], %r108;
	add.s64 	%rd31, %rd30, %rd25;
	st.global.u32 	[%rd31], %r108;
	add.s64 	%rd32, %rd31, %rd25;
	st.global.u32 	[%rd32], %r108;
	add.s32 	%r184, %r184, 8;
	add.s32 	%r183, %r183, %r40;
	setp.ne.s32 	%p12, %r184, 0;
	@%p12 bra 	$L__BB2_56;
$L__BB2_57:
	setp.eq.s32 	%p13, %r37, 0;
	@%p13 bra 	$L__BB2_65;
	and.b32  	%r46, %r28, 3;
	setp.lt.u32 	%p14, %r37, 4;
	@%p14 bra 	$L__BB2_60;
	mul.lo.s32 	%r109, %r186, %r98;
	mul.wide.s32 	%rd33, %r109, 4;
	add.s64 	%rd34, %rd4, %rd33;
	mov.b32 	%r110, 2147483647;
	st.global.u32 	[%rd34], %r110;
	mul.wide.s32 	%rd35, %r98, 4;
	add.s64 	%rd36, %rd34, %rd35;
	st.global.u32 	[%rd36], %r110;
	add.s64 	%rd37, %rd36, %rd35;
	st.global.u32 	[%rd37], %r110;
	add.s64 	%rd38, %rd37, %rd35;
	st.global.u32 	[%rd38], %r110;
	add.s32 	%r186, %r186, 4;
$L__BB2_60:
	setp.eq.s32 	%p15, %r46, 0;
	@%p15 bra 	$L__BB2_65;
	setp.eq.s32 	%p16, %r46, 1;
	@%p16 bra 	$L__BB2_63;
	mul.lo.s32 	%r111, %r186, %r98;
	mul.wide.s32 	%rd39, %r111, 4;
	add.s64 	%rd40, %rd4, %rd39;
	mov.b32 	%r112, 2147483647;
	st.global.u32 	[%rd40], %r112;
	mul.wide.s32 	%rd41, %r98, 4;
	add.s64 	%rd42, %rd40, %rd41;
	st.global.u32 	[%rd42], %r112;
	add.s32 	%r186, %r186, 2;
$L__BB2_63:
	and.b32  	%r113, %r28, 1;
	setp.eq.b32 	%p17, %r113, 1;
	not.pred 	%p18, %p17;
	@%p18 bra 	$L__BB2_65;
	mul.lo.s32 	%r114, %r186, %r98;
	mul.wide.s32 	%rd43, %r114, 4;
	add.s64 	%rd44, %rd4, %rd43;
	mov.b32 	%r115, 2147483647;
	st.global.u32 	[%rd44], %r115;
$L__BB2_65:
	cvt.rn.f32.u32 	%f17, %r100;
	mov.f32 	%f18, 0f408E2C19;
	div.rn.f32 	%f1, %f18, %f17;
	fma.rn.f32 	%f19, %f1, 0fBBBB989D, 0f3F000000;
	cvt.sat.f32.f32 	%f20, %f19;
	mov.f32 	%f21, 0f4B400001;
	mov.f32 	%f22, 0f437C0000;
	fma.rm.f32 	%f23, %f20, %f22, %f21;
	add.f32 	%f24, %f23, 0fCB40007F;
	neg.f32 	%f25, %f24;
	fma.rn.f32 	%f26, %f1, 0fBFB8AA3B, %f25;
	fma.rn.f32 	%f27, %f1, 0fB2A57060, %f26;
	mov.b32 	%r116, %f23;
	shl.b32 	%r117, %r116, 23;
	mov.b32 	%f28, %r117;
	ex2.approx.ftz.f32 	%f29, %f27;
	mul.f32 	%f2, %f29, %f28;
	mul.f32 	%f30, %f1, 0f3F22F983;
	cvt.rni.s32.f32 	%r191, %f30;
	cvt.rn.f32.s32 	%f31, %r191;
	fma.rn.f32 	%f32, %f31, 0fBFC90FDA, %f1;
	fma.rn.f32 	%f33, %f31, 0fB3A22168, %f32;
	fma.rn.f32 	%f58, %f31, 0fA7C234C5, %f33;
	abs.f32 	%f4, %f1;
	setp.ltu.f32 	%p19, %f4, 0f47CE4780;
	@%p19 bra 	$L__BB2_73;
	setp.neu.f32 	%p20, %f4, 0f7F800000;
	@%p20 bra 	$L__BB2_68;
	mov.f32 	%f36, 0f00000000;
	mul.rn.f32 	%f58, %f1, %f36;
	mov.b32 	%r191, 0;
	bra.uni 	$L__BB2_73;
$L__BB2_68:
	mov.b32 	%r52, %f1;
	shl.b32 	%r119, %r52, 8;
	or.b32  	%r53, %r119, -2147483648;
	mov.b64 	%rd152, 0;
	mov.b32 	%r188, 0;
	mov.u64 	%rd150, __cudart_i2opi_f;
	mov.u64 	%rd151, %rd2;
$L__BB2_69:
	.pragma "nounroll";
	ld.global.nc.u32 	%r120, [%rd150];
	mad.wide.u32 	%rd47, %r120, %r53, %rd152;
	shr.u64 	%rd152, %rd47, 32;
	st.local.u32 	[%rd151], %rd47;
	add.s32 	%r188, %r188, 1;
	add.s64 	%rd151, %rd151, 4;
	add.s64 	%rd150, %rd150, 4;
	setp.ne.s32 	%p21, %r188, 6;
	@%p21 bra 	$L__BB2_69;
	shr.u32 	%r121, %r52, 23;
	st.local.u32 	[%rd2+24], %rd152;
	and.b32  	%r56, %r121, 31;
	and.b32  	%r122, %r121, 224;
	add.s32 	%r123, %r122, -128;
	shr.u32 	%r124, %r123, 5;
	mul.wide.u32 	%rd48, %r124, 4;
	sub.s64 	%rd11, %rd2, %rd48;
	ld.local.u32 	%r189, [%rd11+24];
	ld.local.u32 	%r190, [%rd11+20];
	setp.eq.s32 	%p22, %r56, 0;
	@%p22 bra 	$L__BB2_72;
	shf.l.wrap.b32 	%r189, %r190, %r189, %r56;
	ld.local.u32 	%r125, [%rd11+16];
	shf.l.wrap.b32 	%r190, %r125, %r190, %r56;
$L__BB2_72:
	shr.u32 	%r126, %r189, 30;
	shf.l.wrap.b32 	%r127, %r190, %r189, 2;
	shl.b32 	%r128, %r190, 2;
	shr.u32 	%r129, %r127, 31;
	add.s32 	%r191, %r129, %r126;
	shr.s32 	%r130, %r127, 31;
	xor.b32  	%r131, %r130, %r127;
	xor.b32  	%r132, %r130, %r128;
	cvt.u64.u32 	%rd49, %r131;
	shl.b64 	%rd50, %rd49, 32;
	cvt.u64.u32 	%rd51, %r132;
	or.b64  	%rd52, %rd50, %rd51;
	cvt.rn.f64.s64 	%fd1, %rd52;
	mul.f64 	%fd2, %fd1, 0d3BF921FB54442D19;
	cvt.rn.f32.f64 	%f34, %fd2;
	neg.f32 	%f35, %f34;
	setp.lt.s32 	%p23, %r127, 0;
	selp.f32 	%f58, %f35, %f34, %p23;
$L__BB2_73:
	add.s32 	%r134, %r191, 1;
	mul.rn.f32 	%f37, %f58, %f58;
	and.b32  	%r135, %r191, 1;
	setp.eq.b32 	%p24, %r135, 1;
	selp.f32 	%f38, %f58, 0f3F800000, %p24;
	fma.rn.f32 	%f39, %f37, %f38, 0f00000000;
	fma.rn.f32 	%f40, %f37, 0f37CBAC00, 0fBAB607ED;
	selp.f32 	%f41, 0fB94D4153, %f40, %p24;
	selp.f32 	%f42, 0f3C0885E4, 0f3D2AAABB, %p24;
	fma.rn.f32 	%f43, %f41, %f37, %f42;
	selp.f32 	%f44, 0fBE2AAAA8, 0fBEFFFFFF, %p24;
	fma.rn.f32 	%f45, %f43, %f37, %f44;
	fma.rn.f32 	%f46, %f45, %f39, %f38;
	and.b32  	%r136, %r134, 2;
	setp.eq.s32 	%p25, %r136, 0;
	mov.f32 	%f47, 0f00000000;
	sub.f32 	%f48, %f47, %f46;
	selp.f32 	%f49, %f46, %f48, %p25;
	add.f32 	%f50, %f2, %f2;
	mul.f32 	%f8, %f50, %f49;
	fma.rn.f32 	%f51, %f2, %f2, 0f3F800000;
	sub.f32 	%f9, %f51, %f8;
	mul.lo.s32 	%r137, %r28, %r98;
	mul.wide.s32 	%rd53, %r137, 4;
	add.s64 	%rd12, %rd3, %rd53;
	ld.global.nc.f32 	%f60, [%rd12];
	add.s64 	%rd13, %rd4, %rd53;
	st.global.f32 	[%rd13], %f60;
	setp.ge.s32 	%p26, %r193, %r99;
	@%p26 bra 	$L__BB2_77;
	mul.wide.s32 	%rd54, %r98, 4;
	add.s64 	%rd55, %rd12, %rd54;
	ld.global.nc.f32 	%f59, [%rd55];
	add.s64 	%rd56, %rd13, %rd54;
	st.global.f32 	[%rd56], %f59;
	add.s32 	%r65, %r193, 1;
	setp.ge.s32 	%p27, %r65, %r99;
	@%p27 bra 	$L__BB2_77;
	neg.f32 	%f52, %f2;
	mul.f32 	%f12, %f2, %f52;
	mul.lo.s32 	%r194, %r98, %r193;
	mul.lo.s32 	%r192, %r98, %r65;
	mul.f32 	%f13, %f9, 0f3F000000;
$L__BB2_76:
	.pragma "nounroll";
	mov.f32 	%f14, %f59;
	mul.wide.s32 	%rd57, %r192, 4;
	add.s64 	%rd58, %rd3, %rd57;
	ld.global.nc.f32 	%f53, [%rd58];
	mul.wide.s32 	%rd59, %r194, 4;
	add.s64 	%rd60, %rd3, %rd59;
	ld.global.nc.f32 	%f54, [%rd60];
	mul.f32 	%f55, %f12, %f60;
	fma.rn.f32 	%f56, %f8, %f14, %f55;
	add.f32 	%f57, %f53, %f54;
	fma.rn.f32 	%f59, %f13, %f57, %f56;
	add.s64 	%rd61, %rd4, %rd57;
	st.global.f32 	[%rd61], %f59;
	add.s32 	%r194, %r194, %r98;
	add.s32 	%r72, %r193, 1;
	add.s32 	%r138, %r193, 2;
	add.s32 	%r192, %r192, %r98;
	setp.lt.s32 	%p28, %r138, %r99;
	mov.u32 	%r193, %r72;
	mov.f32 	%f60, %f14;
	@%p28 bra 	$L__BB2_76;
$L__BB2_77:
	ret;

}


// ===== COMPILED SASS (sm_100) =====

	.target	sm_100

	.elftype	@"ET_EXEC"


//--------------------- .note.nv.tkinfo           --------------------------
	.section	.note.nv.tkinfo,"",@"SHT_NOTE"
	.sectionflags	@"SHF_NOTE_NV_TKINFO"
	.tkinfo
        /*0018*/ 	.word	0x00000002
        /*0030*/ 	.string	""
        /*0030*/ 	.string	"ptxas"
        /*0030*/ 	.string	"Cuda compilation tools, release 13.0, V13.0.88"
        /*0030*/ 	.string	"Build cuda_13.0.r13.0/compiler.36424714_0"
        /*0030*/ 	.string	"-arch sm_100 -m 64 "



//--------------------- .note.nv.cuinfo           --------------------------
	.section	.note.nv.cuinfo,"",@"SHT_NOTE"
	.sectionflags	@"SHF_NOTE_NV_CUINFO"
        /*0018*/ 	.short	0x0002
        /*001a*/ 	.short	0x0064
        /*001c*/ 	.short	0x0082
	.zero		2


//--------------------- .nv.info                  --------------------------
	.section	.nv.info,"",@"SHT_CUDA_INFO"
	.align	4


	//----- nvinfo : EIATTR_REGCOUNT
	.align		4
        /*0000*/ 	.byte	0x04, 0x2f
        /*0002*/ 	.short	(.L_2 - .L_1)
	.align		4
.L_1:
        /*0004*/ 	.word	index@(supersmoother_batch_f32)
        /*0008*/ 	.word	0x00000017


	//----- nvinfo : EIATTR_FRAME_SIZE
	.align		4
.L_2:
        /*000c*/ 	.byte	0x04, 0x11
        /*000e*/ 	.short	(.L_4 - .L_3)
	.align		4
.L_3:
        /*0010*/ 	.word	index@($__internal_2_$__cuda_sm3x_div_rn_noftz_f32_slowpath)
        /*0014*/ 	.word	0x00000020


	//----- nvinfo : EIATTR_FRAME_SIZE
	.align		4
.L_4:
        /*0018*/ 	.byte	0x04, 0x11
        /*001a*/ 	.short	(.L_6 - .L_5)
	.align		4
.L_5:
        /*001c*/ 	.word	index@(supersmoother_batch_f32)
        /*0020*/ 	.word	0x00000020


	//----- nvinfo : EIATTR_REGCOUNT
	.align		4
.L_6:
        /*0024*/ 	.byte	0x04, 0x2f
        /*0026*/ 	.short	(.L_8 - .L_7)
	.align		4
.L_7:
        /*0028*/ 	.word	index@(supersmoother_batch_warp_scan_f32)
        /*002c*/ 	.word	0x0000001c


	//----- nvinfo : EIATTR_FRAME_SIZE
	.align		4
.L_8:
        /*0030*/ 	.byte	0x04, 0x11
        /*0032*/ 	.short	(.L_10 - .L_9)
	.align		4
.L_9:
        /*0034*/ 	.word	index@($__internal_1_$__cuda_sm3x_div_rn_noftz_f32_slowpath)
        /*0038*/ 	.word	0x00000020


	//----- nvinfo : EIATTR_FRAME_SIZE
	.align		4
.L_10:
        /*003c*/ 	.byte	0x04, 0x11
        /*003e*/ 	.short	(.L_12 - .L_11)
	.align		4
.L_11:
        /*0040*/ 	.word	index@(supersmoother_batch_warp_scan_f32)
        /*0044*/ 	.word	0x00000020


	//----- nvinfo : EIATTR_REGCOUNT
	.align		4
.L_12:
        /*0048*/ 	.byte	0x04, 0x2f
        /*004a*/ 	.short	(.L_14 - .L_13)
	.align		4
.L_13:
        /*004c*/ 	.word	index@(supersmoother_many_series_one_param_f32)
        /*0050*/ 	.word	0x00000020


	//----- nvinfo : EIATTR_FRAME_SIZE
	.align		4
.L_14:
        /*0054*/ 	.byte	0x04, 0x11
        /*0056*/ 	.short	(.L_16 - .L_15)
	.align		4
.L_15:
        /*0058*/ 	.word	index@($__internal_0_$__cuda_sm3x_div_rn_noftz_f32_slowpath)
        /*005c*/ 	.word	0x00000020


	//----- nvinfo : EIATTR_FRAME_SIZE
	.align		4
.L_16:
        /*0060*/ 	.byte	0x04, 0x11
        /*0062*/ 	.short	(.L_18 - .L_17)
	.align		4
.L_17:
        /*0064*/ 	.word	index@(supersmoother_many_series_one_param_f32)
        /*0068*/ 	.word	0x00000020


	//----- nvinfo : EIATTR_MIN_STACK_SIZE
	.align		4
.L_18:
        /*006c*/ 	.byte	0x04, 0x12
        /*006e*/ 	.short	(.L_20 - .L_19)
	.align		4
.L_19:
        /*0070*/ 	.word	index@(supersmoother_many_series_one_param_f32)
        /*0074*/ 	.word	0x00000020


	//----- nvinfo : EIATTR_MIN_STACK_SIZE
	.align		4
.L_20:
        /*0078*/ 	.byte	0x04, 0x12
        /*007a*/ 	.short	(.L_22 - .L_21)
	.align		4
.L_21:
        /*007c*/ 	.word	index@(supersmoother_batch_warp_scan_f32)
        /*0080*/ 	.word	0x00000020


	//----- nvinfo : EIATTR_MIN_STACK_SIZE
	.align		4
.L_22:
        /*0084*/ 	.byte	0x04, 0x12
        /*0086*/ 	.short	(.L_24 - .L_23)
	.align		4
.L_23:
        /*0088*/ 	.word	index@(supersmoother_batch_f32)
        /*008c*/ 	.word	0x00000020
.L_24:


//--------------------- .nv.compat                --------------------------
	.section	.nv.compat,"",@"SHT_CUDA_COMPAT_INFO"
	.align	4
        /*0000*/ 	.byte	0x02, 0x09, 0x00, 0x00, 0x02, 0x02, 0x01, 0x00, 0x02, 0x05, 0x05, 0x00, 0x03, 0x07, 0x01, 0x01
        /*0010*/ 	.byte	0x02, 0x03, 0x00, 0x00, 0x02, 0x06, 0x01, 0x00, 0x04, 0x0b, 0x08, 0x00, 0x01, 0x00, 0x00, 0x00
        /*0020*/ 	.byte	0x00, 0x00, 0x00, 0x00


//--------------------- .nv.info.supersmoother_many_series_one_param_f32 --------------------------
	.section	.nv.info.supersmoother_many_series_one_param_f32,"",@"SHT_CUDA_INFO"
	.sectionflags	@""
	.align	4


	//----- nvinfo : EIATTR_CUDA_API_VERSION
	.align		4
        /*0000*/ 	.byte	0x04, 0x37
        /*0002*/ 	.short	(.L_26 - .L_25)
.L_25:
        /*0004*/ 	.word	0x00000082


	//----- nvinfo : EIATTR_KPARAM_INFO
	.align		4
.L_26:
        /*0008*/ 	.byte	0x04, 0x17
        /*000a*/ 	.short	(.L_28 - .L_27)
.L_27:
        /*000c*/ 	.word	0x00000000
        /*0010*/ 	.short	0x0005
        /*0012*/ 	.short	0x0020
        /*0014*/ 	.byte	0x00, 0xf5, 0x21, 0x00


	//----- nvinfo : EIATTR_KPARAM_INFO
	.align		4
.L_28:
        /*0018*/ 	.byte	0x04, 0x17
        /*001a*/ 	.short	(.L_30 - .L_29)
.L_29:
        /*001c*/ 	.word	0x00000000
        /*0020*/ 	.short	0x0004
        /*0022*/ 	.short	0x0018
        /*0024*/ 	.byte	0x00, 0xf0, 0x11, 0x00


	//----- nvinfo : EIATTR_KPARAM_INFO
	.align		4
.L_30:
        /*0028*/ 	.byte	0x04, 0x17
        /*002a*/ 	.short	(.L_32 - .L_31)
.L_31:
        /*002c*/ 	.word	0x00000000
        /*0030*/ 	.short	0x0003
        /*0032*/ 	.short	0x0014
        /*0034*/ 	.byte	0x00, 0xf0, 0x11, 0x00


	//----- nvinfo : EIATTR_KPARAM_INFO
	.align		4
.L_32:
        /*0038*/ 	.byte	0x04, 0x17
        /*003a*/ 	.short	(.L_34 - .L_33)
.L_33:
        /*003c*/ 	.word	0x00000000
        /*0040*/ 	.short	0x0002
        /*0042*/ 	.short	0x0010
        /*0044*/ 	.byte	0x00, 0xf0, 0x11, 0x00


	//----- nvinfo : EIATTR_KPARAM_INFO
	.align		4
.L_34:
        /*0048*/ 	.byte	0x04, 0x17
        /*004a*/ 	.short	(.L_36 - .L_35)
.L_35:
        /*004c*/ 	.word	0x00000000
        /*0050*/ 	.short	0x0001
        /*0052*/ 	.short	0x0008
        /*0054*/ 	.byte	0x00, 0xf5, 0x21, 0x00


	//----- nvinfo : EIATTR_KPARAM_INFO
	.align		4
.L_36:
        /*0058*/ 	.byte	0x04, 0x17
        /*005a*/ 	.short	(.L_38 - .L_37)
.L_37:
        /*005c*/ 	.word	0x00000000
        /*0060*/ 	.short	0x0000
        /*0062*/ 	.short	0x0000
        /*0064*/ 	.byte	0x00, 0xf5, 0x21, 0x00


	//----- nvinfo : EIATTR_SPARSE_MMA_MASK
	.align		4
.L_38:
        /*0068*/ 	.byte	0x03, 0x50
        /*006a*/ 	.short	0x0000


	//----- nvinfo : EIATTR_MAXREG_COUNT
	.align		4
        /*006c*/ 	.byte	0x03, 0x1b
        /*006e*/ 	.short	0x00ff


	//----- nvinfo : EIATTR_MERCURY_ISA_VERSION
	.align		4
        /*0070*/ 	.byte	0x03, 0x5f
        /*0072*/ 	.short	0x0101


	//----- nvinfo : EIATTR_VRC_CTA_INIT_COUNT
	.align		4
        /*0074*/ 	.byte	0x02, 0x4a
	.zero		1
	.zero		1


	//----- nvinfo : EIATTR_EXIT_INSTR_OFFSETS
	.align		4
        /*0078*/ 	.byte	0x04, 0x1c
        /*007a*/ 	.short	(.L_40 - .L_39)


	//   ....[0]....
.L_39:
        /*007c*/ 	.word	0x00000080


	//   ....[1]....
        /*0080*/ 	.word	0x00000100


	//   ....[2]....
        /*0084*/ 	.word	0x000002f0


	//   ....[3]....
        /*0088*/ 	.word	0x00000400


	//   ....[4]....
        /*008c*/ 	.word	0x000004d0


	//   ....[5]....
        /*0090*/ 	.word	0x00000530


	//   ....[6]....
        /*0094*/ 	.word	0x000005b0


	//   ....[7]....
        /*0098*/ 	.word	0x000007a0


	//   ....[8]....
        /*009c*/ 	.word	0x000008b0


	//   ....[9]....
        /*00a0*/ 	.word	0x00000980


	//   ....[10]....
        /*00a4*/ 	.word	0x000009e0


	//   ....[11]....
        /*00a8*/ 	.word	0x00000a30


	//   ....[12]....
        /*00ac*/ 	.word	0x00000c20


	//   ....[13]....
        /*00b0*/ 	.word	0x00000d30


	//   ....[14]....
        /*00b4*/ 	.word	0x00000e00


	//   ....[15]....
        /*00b8*/ 	.word	0x00000e60


	//   ....[16]....
        /*00bc*/ 	.word	0x00000eb0


	//   ....[17]....
        /*00c0*/ 	.word	0x000010a0


	//   ....[18]....
        /*00c4*/ 	.word	0x000011b0


	//   ....[19]....
        /*00c8*/ 	.word	0x00001280


	//   ....[20]....
        /*00cc*/ 	.word	0x000012e0


	//   ....[21]....
        /*00d0*/ 	.word	0x00001d50


	//   ....[22]....
        /*00d4*/ 	.word	0x00001f00


	//   ....[23]....
        /*00d8*/ 	.word	0x00002090


	//----- nvinfo : EIATTR_CRS_STACK_SIZE
	.align		4
.L_40:
        /*00dc*/ 	.byte	0x04, 0x1e
        /*00de*/ 	.short	(.L_42 - .L_41)
.L_41:
        /*00e0*/ 	.word	0x00000000


	//----- nvinfo : EIATTR_CBANK_PARAM_SIZE
	.align		4
.L_42:
        /*00e4*/ 	.byte	0x03, 0x19
        /*00e6*/ 	.short	0x0028


	//----- nvinfo : EIATTR_PARAM_CBANK
	.align		4
        /*00e8*/ 	.byte	0x04, 0x0a
        /*00ea*/ 	.short	(.L_44 - .L_43)
	.align		4
.L_43:
        /*00ec*/ 	.word	index@(.nv.constant0.supersmoother_many_series_one_param_f32)
        /*00f0*/ 	.short	0x0380
        /*00f2*/ 	.short	0x0028


	//----- nvinfo : EIATTR_SW_WAR
	.align		4
.L_44:
        /*00f4*/ 	.byte	0x04, 0x36
        /*00f6*/ 	.short	(.L_46 - .L_45)
.L_45:
        /*00f8*/ 	.word	0x00000008
.L_46:


//--------------------- .nv.info.supersmoother_batch_warp_scan_f32 --------------------------
	.section	.nv.info.supersmoother_batch_warp_scan_f32,"",@"SHT_CUDA_INFO"
	.sectionflags	@""
	.align	4


	//----- nvinfo : EIATTR_CUDA_API_VERSION
	.align		4
        /*0000*/ 	.byte	0x04, 0x37
        /*0002*/ 	.short	(.L_48 - .L_47)
.L_47:
        /*0004*/ 	.word	0x00000082


	//----- nvinfo : EIATTR_KPARAM_INFO
	.align		4
.L_48:
        /*0008*/ 	.byte	0x04, 0x17
        /*000a*/ 	.short	(.L_50 - .L_49)
.L_49:
        /*000c*/ 	.word	0x00000000
        /*0010*/ 	.short	0x0005
        /*0012*/ 	.short	0x0020
        /*0014*/ 	.byte	0x00, 0xf5, 0x21, 0x00


	//----- nvinfo : EIATTR_KPARAM_INFO
	.align		4
.L_50:
        /*0018*/ 	.byte	0x04, 0x17
        /*001a*/ 	.short	(.L_52 - .L_51)
.L_51:
        /*001c*/ 	.word	0x00000000
        /*0020*/ 	.short	0x0004
        /*0022*/ 	.short	0x0018
        /*0024*/ 	.byte	0x00, 0xf0, 0x11, 0x00


	//----- nvinfo : EIATTR_KPARAM_INFO
	.align		4
.L_52:
        /*0028*/ 	.byte	0x04, 0x17
        /*002a*/ 	.short	(.L_54 - .L_53)
.L_53:
        /*002c*/ 	.word	0x00000000
        /*0030*/ 	.short	0x0003
        /*0032*/ 	.short	0x0014
        /*0034*/ 	.byte	0x00, 0xf0, 0x11, 0x00


	//----- nvinfo : EIATTR_KPARAM_INFO
	.align		4
.L_54:
        /*0038*/ 	.byte	0x04, 0x17
        /*003a*/ 	.short	(.L_56 - .L_55)
.L_55:
        /*003c*/ 	.word	0x00000000
        /*0040*/ 	.short	0x0002
        /*0042*/ 	.short	0x0010
        /*0044*/ 	.byte	0x00, 0xf0, 0x11, 0x00


	//----- nvinfo : EIATTR_KPARAM_INFO
	.align		4
.L_56:
        /*0048*/ 	.byte	0x04, 0x17
        /*004a*/ 	.short	(.L_58 - .L_57)
.L_57:
        /*004c*/ 	.word	0x00000000
        /*0050*/ 	.short	0x0001
        /*0052*/ 	.short	0x0008
        /*0054*/ 	.byte	0x00, 0xf5, 0x21, 0x00


	//----- nvinfo : EIATTR_KPARAM_INFO
	.align		4
.L_58:
        /*0058*/ 	.byte	0x04, 0x17
        /*005a*/ 	.short	(.L_60 - .L_59)
.L_59:
        /*005c*/ 	.word	0x00000000
        /*0060*/ 	.short	0x0000
        /*0062*/ 	.short	0x0000
        /*0064*/ 	.byte	0x00, 0xf5, 0x21, 0x00


	//----- nvinfo : EIATTR_SPARSE_MMA_MASK
	.align		4
.L_60:
        /*0068*/ 	.byte	0x03, 0x50
        /*006a*/ 	.short	0x0000


	//----- nvinfo : EIATTR_MAXREG_COUNT
	.align		4
        /*006c*/ 	.byte	0x03, 0x1b
        /*006e*/ 	.short	0x00ff


	//----- nvinfo : EIATTR_MERCURY_ISA_VERSION
	.align		4
        /*0070*/ 	.byte	0x03, 0x5f
        /*0072*/ 	.short	0x0101


	//----- nvinfo : EIATTR_COOP_GROUP_MASK_REGIDS
	.align		4
        /*0074*/ 	.byte	0x04, 0x29
        /*0076*/ 	.short	(.L_62 - .L_61)


	//   ....[0]....
.L_61:
        /*0078*/ 	.word	0xffffffff


	//   ....[1]....
        /*007c*/ 	.word	0xffffffff


	//   ....[2]....
        /*0080*/ 	.word	0xffffffff


	//   ....[3]....
        /*0084*/ 	.word	0xffffffff


	//   ....[4]....
        /*0088*/ 	.word	0xffffffff


	//   ....[5]....
        /*008c*/ 	.word	0xffffffff


	//   ....[6]....
        /*0090*/ 	.word	0xffffffff


	//   ....[7]....
        /*0094*/ 	.word	0xffffffff


	//   ....[8]....
        /*0098*/ 	.word	0xffffffff


	//   ....[9]....
        /*009c*/ 	.word	0xffffffff


	//   ....[10]....
        /*00a0*/ 	.word	0xffffffff


	//   ....[11]....
        /*00a4*/ 	.word	0xffffffff


	//   ....[12]....
        /*00a8*/ 	.word	0xffffffff


	//   ....[13]....
        /*00ac*/ 	.word	0xffffffff


	//   ....[14]....
        /*00b0*/ 	.word	0xffffffff


	//   ....[15]....
        /*00b4*/ 	.word	0xffffffff


	//   ....[16]....
        /*00b8*/ 	.word	0xffffffff


	//   ....[17]....
        /*00bc*/ 	.word	0xffffffff


	//   ....[18]....
        /*00c0*/ 	.word	0xffffffff


	//   ....[19]....
        /*00c4*/ 	.word	0xffffffff


	//   ....[20]....
        /*00c8*/ 	.word	0xffffffff


	//   ....[21]....
        /*00cc*/ 	.word	0xffffffff


	//   ....[22]....
        /*00d0*/ 	.word	0xffffffff


	//   ....[23]....
        /*00d4*/ 	.word	0xffffffff


	//   ....[24]....
        /*00d8*/ 	.word	0xffffffff


	//   ....[25]....
        /*00dc*/ 	.word	0xffffffff


	//   ....[26]....
        /*00e0*/ 	.word	0xffffffff


	//   ....[27]....
        /*00e4*/ 	.word	0xffffffff


	//   ....[28]....
        /*00e8*/ 	.word	0xffffffff


	//   ....[29]....
        /*00ec*/ 	.word	0xffffffff


	//   ....[30]....
        /*00f0*/ 	.word	0xffffffff


	//   ....[31]....
        /*00f4*/ 	.word	0xffffffff


	//   ....[32]....
        /*00f8*/ 	.word	0xffffffff


	//----- nvinfo : EIATTR_COOP_GROUP_INSTR_OFFSETS
	.align		4
.L_62:
        /*00fc*/ 	.byte	0x04, 0x28
        /*00fe*/ 	.short	(.L_64 - .L_63)


	//   ....[0]....
.L_63:
        /*0100*/ 	.word	0x00001ea0


	//   ....[1]....
        /*0104*/ 	.word	0x00001eb0


	//   ....[2]....
        /*0108*/ 	.word	0x000021e0


	//   ....[3]....
        /*010c*/ 	.word	0x00002200


	//   ....[4]....
        /*0110*/ 	.word	0x00002280


	//   ....[5]....
        /*0114*/ 	.word	0x00002290


	//   ....[6]....
        /*0118*/ 	.word	0x000022a0


	//   ....[7]....
        /*011c*/ 	.word	0x000023c0


	//   ....[8]....
        /*0120*/ 	.word	0x000023e0


	//   ....[9]....
        /*0124*/ 	.word	0x000023f0


	//   ....[10]....
        /*0128*/ 	.word	0x00002400


	//   ....[11]....
        /*012c*/ 	.word	0x00002410


	//   ....[12]....
        /*0130*/ 	.word	0x00002420


	//   ....[13]....
        /*0134*/ 	.word	0x00002540


	//   ....[14]....
        /*0138*/ 	.word	0x00002570


	//   ....[15]....
        /*013c*/ 	.word	0x00002580


	//   ....[16]....
        /*0140*/ 	.word	0x00002590


	//   ....[17]....
        /*0144*/ 	.word	0x000025a0


	//   ....[18]....
        /*0148*/ 	.word	0x000025b0


	//   ....[19]....
        /*014c*/ 	.word	0x000026c0


	//   ....[20]....
        /*0150*/ 	.word	0x000026e0


	//   ....[21]....
        /*0154*/ 	.word	0x000026f0


	//   ....[22]....
        /*0158*/ 	.word	0x00002700


	//   ....[23]....
        /*015c*/ 	.word	0x00002710


	//   ....[24]....
        /*0160*/ 	.word	0x00002720


	//   ....[25]....
        /*0164*/ 	.word	0x00002840


	//   ....[26]....
        /*0168*/ 	.word	0x00002860


	//   ....[27]....
        /*016c*/ 	.word	0x00002870


	//   ....[28]....
        /*0170*/ 	.word	0x00002880


	//   ....[29]....
        /*0174*/ 	.word	0x00002890


	//   ....[30]....
        /*0178*/ 	.word	0x000028a0


	//   ....[31]....
        /*017c*/ 	.word	0x00002aa0


	//   ....[32]....
        /*0180*/ 	.word	0x00002ac0


	//----- nvinfo : EIATTR_VRC_CTA_INIT_COUNT
	.align		4
.L_64:
        /*0184*/ 	.byte	0x02, 0x4a
	.zero		1
	.zero		1


	//----- nvinfo : EIATTR_EXIT_INSTR_OFFSETS
	.align		4
        /*0188*/ 	.byte	0x04, 0x1c
        /*018a*/ 	.short	(.L_66 - .L_65)


	//   ....[0]....
.L_65:
        /*018c*/ 	.word	0x00000080


	//   ....[1]....
        /*0190*/ 	.word	0x00000150


	//   ....[2]....
        /*0194*/ 	.word	0x000003e0


	//   ....[3]....
        /*0198*/ 	.word	0x00000500


	//   ....[4]....
        /*019c*/ 	.word	0x000005b0


	//   ....[5]....
        /*01a0*/ 	.word	0x00000690


	//   ....[6]....
        /*01a4*/ 	.word	0x00000710


	//   ....[7]....
        /*01a8*/ 	.word	0x000009a0


	//   ....[8]....
        /*01ac*/ 	.word	0x00000ac0


	//   ....[9]....
        /*01b0*/ 	.word	0x00000b70


	//   ....[10]....
        /*01b4*/ 	.word	0x00000c40


	//   ....[11]....
        /*01b8*/ 	.word	0x00000ca0


	//   ....[12]....
        /*01bc*/ 	.word	0x00000f30


	//   ....[13]....
        /*01c0*/ 	.word	0x00001050


	//   ....[14]....
        /*01c4*/ 	.word	0x00001100


	//   ....[15]....
        /*01c8*/ 	.word	0x000011d0


	//   ....[16]....
        /*01cc*/ 	.word	0x000018a0


	//   ....[17]....
        /*01d0*/ 	.word	0x00001ec0


	//   ....[18]....
        /*01d4*/ 	.word	0x00002af0


	//   ....[19]....
        /*01d8*/ 	.word	0x00002b10


	//   ....[20]....
        /*01dc*/ 	.word	0x00002da0


	//   ....[21]....
        /*01e0*/ 	.word	0x00002ec0


	//   ....[22]....
        /*01e4*/ 	.word	0x00002f70


	//   ....[23]....
        /*01e8*/ 	.word	0x00003040


	//----- nvinfo : EIATTR_CRS_STACK_SIZE
	.align		4
.L_66:
        /*01ec*/ 	.byte	0x04, 0x1e
        /*01ee*/ 	.short	(.L_68 - .L_67)
.L_67:
        /*01f0*/ 	.word	0x00000000


	//----- nvinfo : EIATTR_CBANK_PARAM_SIZE
	.align		4
.L_68:
        /*01f4*/ 	.byte	0x03, 0x19
        /*01f6*/ 	.short	0x0028


	//----- nvinfo : EIATTR_PARAM_CBANK
	.align		4
        /*01f8*/ 	.byte	0x04, 0x0a
        /*01fa*/ 	.short	(.L_70 - .L_69)
	.align		4
.L_69:
        /*01fc*/ 	.word	index@(.nv.constant0.supersmoother_batch_warp_scan_f32)
        /*0200*/ 	.short	0x0380
        /*0202*/ 	.short	0x0028


	//----- nvinfo : EIATTR_SW_WAR
	.align		4
.L_70:
        /*0204*/ 	.byte	0x04, 0x36
        /*0206*/ 	.short	(.L_72 - .L_71)
.L_71:
        /*0208*/ 	.word	0x00000008
.L_72:


//--------------------- .nv.info.supersmoother_batch_f32 --------------------------
	.section	.nv.info.supersmoother_batch_f32,"",@"SHT_CUDA_INFO"
	.sectionflags	@""
	.align	4


	//----- nvinfo : EIATTR_CUDA_API_VERSION
	.align		4
        /*0000*/ 	.byte	0x04, 0x37
        /*0002*/ 	.short	(.L_74 - .L_73)
.L_73:
        /*0004*/ 	.word	0x00000082


	//----- nvinfo : EIATTR_KPARAM_INFO
	.align		4
.L_74:
        /*0008*/ 	.byte	0x04, 0x17
        /*000a*/ 	.short	(.L_76 - .L_75)
.L_75:
        /*000c*/ 	.word	0x00000000
        /*0010*/ 	.short	0x0005
        /*0012*/ 	.short	0x0020
        /*0014*/ 	.byte	0x00, 0xf5, 0x21, 0x00


	//----- nvinfo : EIATTR_KPARAM_INFO
	.align		4
.L_76:
        /*0018*/ 	.byte	0x04, 0x17
        /*001a*/ 	.short	(.L_78 - .L_77)
.L_77:
        /*001c*/ 	.word	0x00000000
        /*0020*/ 	.short	0x0004
        /*0022*/ 	.short	0x0018
        /*0024*/ 	.byte	0x00, 0xf0, 0x11, 0x00


	//----- nvinfo : EIATTR_KPARAM_INFO
	.align		4
.L_78:
        /*0028*/ 	.byte	0x04, 0x17
        /*002a*/ 	.short	(.L_80 - .L_79)
.L_79:
        /*002c*/ 	.word	0x00000000
        /*0030*/ 	.short	0x0003
        /*0032*/ 	.short	0x0014
        /*0034*/ 	.byte	0x00, 0xf0, 0x11, 0x00


	//----- nvinfo : EIATTR_KPARAM_INFO
	.align		4
.L_80:
        /*0038*/ 	.byte	0x04, 0x17
        /*003a*/ 	.short	(.L_82 - .L_81)
.L_81:
        /*003c*/ 	.word	0x00000000
        /*0040*/ 	.short	0x0002
        /*0042*/ 	.short	0x0010
        /*0044*/ 	.byte	0x00, 0xf0, 0x11, 0x00


	//----- nvinfo : EIATTR_KPARAM_INFO
	.align		4
.L_82:
        /*0048*/ 	.byte	0x04, 0x17
        /*004a*/ 	.short	(.L_84 - .L_83)
.L_83:
        /*004c*/ 	.word	0x00000000
        /*0050*/ 	.short	0x0001
        /*0052*/ 	.short	0x0008
        /*0054*/ 	.byte	0x00, 0xf5, 0x21, 0x00


	//----- nvinfo : EIATTR_KPARAM_INFO
	.align		4
.L_84:
        /*0058*/ 	.byte	0x04, 0x17
        /*005a*/ 	.short	(.L_86 - .L_85)
.L_85:
        /*005c*/ 	.word	0x00000000
        /*0060*/ 	.short	0x0000
        /*0062*/ 	.short	0x0000
        /*0064*/ 	.byte	0x00, 0xf5, 0x21, 0x00


	//----- nvinfo : EIATTR_SPARSE_MMA_MASK
	.align		4
.L_86:
        /*0068*/ 	.byte	0x03, 0x50
        /*006a*/ 	.short	0x0000


	//----- nvinfo : EIATTR_MAXREG_COUNT
	.align		4
        /*006c*/ 	.byte	0x03, 0x1b
        /*006e*/ 	.short	0x00ff


	//----- nvinfo : EIATTR_MERCURY_ISA_VERSION
	.align		4
        /*0070*/ 	.byte	0x03, 0x5f
        /*0072*/ 	.short	0x0101


	//----- nvinfo : EIATTR_VRC_CTA_INIT_COUNT
	.align		4
        /*0074*/ 	.byte	0x02, 0x4a
	.zero		1
	.zero		1


	//----- nvinfo : EIATTR_EXIT_INSTR_OFFSETS
	.align		4
        /*0078*/ 	.byte	0x04, 0x1c
        /*007a*/ 	.short	(.L_88 - .L_87)


	//   ....[0]....
.L_87:
        /*007c*/ 	.word	0x00000080


	//   ....[1]....
        /*0080*/ 	.word	0x000001a0


	//   ....[2]....
        /*0084*/ 	.word	0x000003c0


	//   ....[3]....
        /*0088*/ 	.word	0x000004c0


	//   ....[4]....
        /*008c*/ 	.word	0x00000580


	//   ....[5]....
        /*0090*/ 	.word	0x00000650


	//   ....[6]....
        /*0094*/ 	.word	0x000006b0


	//   ....[7]....
        /*0098*/ 	.word	0x000008d0


	//   ....[8]....
        /*009c*/ 	.word	0x000009d0


	//   ....[9]....
        /*00a0*/ 	.word	0x00000a90


	//   ....[10]....
        /*00a4*/ 	.word	0x00000b60


	//   ....[11]....
        /*00a8*/ 	.word	0x000016d0


	//   ....[12]....
        /*00ac*/ 	.word	0x00001820


	//   ....[13]....
        /*00b0*/ 	.word	0x00001aa0


	//   ....[14]....
        /*00b4*/ 	.word	0x00001ac0


	//   ....[15]....
        /*00b8*/ 	.word	0x00001ce0


	//   ....[16]....
        /*00bc*/ 	.word	0x00001de0


	//   ....[17]....
        /*00c0*/ 	.word	0x00001ea0


	//   ....[18]....
        /*00c4*/ 	.word	0x00001f80


	//----- nvinfo : EIATTR_CRS_STACK_SIZE
	.align		4
.L_88:
        /*00c8*/ 	.byte	0x04, 0x1e
        /*00ca*/ 	.short	(.L_90 - .L_89)
.L_89:
        /*00cc*/ 	.word	0x00000000


	//----- nvinfo : EIATTR_CBANK_PARAM_SIZE
	.align		4
.L_90:
        /*00d0*/ 	.byte	0x03, 0x19
        /*00d2*/ 	.short	0x0028


	//----- nvinfo : EIATTR_PARAM_CBANK
	.align		4
        /*00d4*/ 	.byte	0x04, 0x0a
        /*00d6*/ 	.short	(.L_92 - .L_91)
	.align		4
.L_91:
        /*00d8*/ 	.word	index@(.nv.constant0.supersmoother_batch_f32)
        /*00dc*/ 	.short	0x0380
        /*00de*/ 	.short	0x0028


	//----- nvinfo : EIATTR_SW_WAR
	.align		4
.L_92:
        /*00e0*/ 	.byte	0x04, 0x36
        /*00e2*/ 	.short	(.L_94 - .L_93)
.L_93:
        /*00e4*/ 	.word	0x00000008
.L_94:


//--------------------- .nv.callgraph             --------------------------
	.section	.nv.callgraph,"",@"SHT_CUDA_CALLGRAPH"
	.align	4
	.sectionentsize	8
	.align		4
        /*0000*/ 	.word	0x00000000
	.align		4
        /*0004*/ 	.word	0xffffffff
	.align		4
        /*0008*/ 	.word	0x00000000
	.align		4
        /*000c*/ 	.word	0xfffffffe
	.align		4
        /*0010*/ 	.word	0x00000000
	.align		4
        /*0014*/ 	.word	0xfffffffd
	.align		4
        /*0018*/ 	.word	0x00000000
	.align		4
        /*001c*/ 	.word	0xfffffffc


//--------------------- .nv.constant4             --------------------------
	.section	.nv.constant4,"a",@progbits
	.align	8
	.align		8
.nv.constant4:
        /*0000*/ 	.dword	__cudart_i2opi_f


//--------------------- .text.supersmoother_many_series_one_param_f32 --------------------------
	.section	.text.supersmoother_many_series_one_param_f32,"ax",@progbits
	.align	128
        .global         supersmoother_many_series_one_param_f32
        .type           supersmoother_many_series_one_param_f32,@function
        .size           supersmoother_many_series_one_param_f32,(.L_x_147 - supersmoother_many_series_one_param_f32)
        .other          supersmoother_many_series_one_param_f32,@"STO_CUDA_ENTRY STV_DEFAULT"
supersmoother_many_series_one_param_f32:
.text.supersmoother_many_series_one_param_f32:
[----:B------:R-:W0:Y:S01]  /*0000*/  LDC R1, c[0x0][0x37c] ;  /* 0x0000df00ff017b82 */ /* 0x000e220000000800 */
[----:B------:R-:W1:Y:S07]  /*0010*/  S2R R2, SR_TID.X ;  /* 0x0000000000027919 */ /* 0x000e6e0000002100 */
[----:B------:R-:W1:Y:S01]  /*0020*/  S2UR UR4, SR_CTAID.X ;  /* 0x00000000000479c3 */ /* 0x000e620000002500 */
[----:B0-----:R-:W-:-:S07]  /*0030*/  IADD3 R1, PT, PT, R1, -0x20, RZ ;  /* 0xffffffe001017810 */ /* 0x001fce0007ffe0ff */
[----:B------:R-:W1:Y:S08]  /*0040*/  LDC R11, c[0x0][0x360] ;  /* 0x0000d800ff0b7b82 */ /* 0x000e700000000800 */
[----:B------:R-:W0:Y:S01]  /*0050*/  LDC R0, c[0x0][0x390] ;  /* 0x0000e400ff007b82 */ /* 0x000e220000000800 */
[----:B-1----:R-:W-:-:S05]  /*0060*/  IMAD R11, R11, UR4, R2 ;  /* 0x000000040b0b7c24 */ /* 0x002fca000f8e0202 */
[----:B0-----:R-:W-:-:S13]  /*0070*/  ISETP.GE.AND P0, PT, R11, R0, PT ;  /* 0x000000000b00720c */ /* 0x001fda0003f06270 */
[----:B------:R-:W-:Y:S05]  /*0080*/  @P0 EXIT ;  /* 0x000000000000094d */ /* 0x000fea0003800000 */
[----:B------:R-:W0:Y:S01]  /*0090*/  LDC R2, c[0x0][0x394] ;  /* 0x0000e500ff027b82 */ /* 0x000e220000000800 */
[----:B------:R-:W1:Y:S01]  /*00a0*/  LDCU UR10, c[0x0][0x398] ;  /* 0x00007300ff0a77ac */ /* 0x000e620008000800 */
[----:B------:R-:W2:Y:S01]  /*00b0*/  LDCU.64 UR6, c[0x0][0x358] ;  /* 0x00006b00ff0677ac */ /* 0x000ea20008000a00 */
[----:B-1----:R-:W-:Y:S02]  /*00c0*/  ISETP.LT.AND P1, PT, RZ, UR10, PT ;  /* 0x0000000aff007c0c */ /* 0x002fe4000bf21270 */
[----:B0-----:R-:W-:-:S13]  /*00d0*/  ISETP.LT.AND P0, PT, R2, UR10, PT ;  /* 0x0000000a02007c0c */ /* 0x001fda000bf01270 */
[----:B--2---:R-:W-:Y:S05]  /*00e0*/  @!P0 BRA P1, `(.L_x_0) ;  /* 0x0000000400148947 */ /* 0x004fea0000800000 */
[----:B------:R-:W-:-:S13]  /*00f0*/  ISETP.GE.AND P0, PT, R2, 0x1, PT ;  /* 0x000000010200780c */ /* 0x000fda0003f06270 */
[----:B------:R-:W-:Y:S05]  /*0100*/  @!P0 EXIT ;  /* 0x000000000000894d */ /* 0x000fea0003800000 */
[C---:B------:R-:W-:Y:S01]  /*0110*/  ISETP.GE.U32.AND P0, PT, R2.reuse, 0x8, PT ;  /* 0x000000080200780c */ /* 0x040fe20003f06070 */
[----:B------:R-:W-:Y:S01]  /*0120*/  IMAD.MOV.U32 R3, RZ, RZ, RZ ;  /* 0x000000ffff037224 */ /* 0x000fe200078e00ff */
[----:B------:R-:W-:-:S04]  /*0130*/  LOP3.LUT R24, R2, 0x7, RZ, 0xc0, !PT ;  /* 0x0000000702187812 */ /* 0x000fc800078ec0ff */
[----:B------:R-:W-:-:S07]  /*0140*/  ISETP.NE.AND P1, PT, R24, RZ, PT ;  /* 0x000000ff1800720c */ /* 0x000fce0003f25270 */
[----:B------:R-:W-:Y:S06]  /*0150*/  @!P0 BRA `(.L_x_1) ;  /* 0x0000000000648947 */ /* 0x000fec0003800000 */
[----:B------:R-:W0:Y:S01]  /*0160*/  LDC.64 R4, c[0x0][0x3a0] ;  /* 0x0000e800ff047b82 */ /* 0x000e220000000a00 */
[----:B------:R-:W-:Y:S02]  /*0170*/  LOP3.LUT R3, R2, 0x7ffffff8, RZ, 0xc0, !PT ;  /* 0x7ffffff802037812 */ /* 0x000fe400078ec0ff */
[----:B------:R-:W-:-:S03]  /*0180*/  MOV R25, R11 ;  /* 0x0000000b00197202 */ /* 0x000fc60000000f00 */
[----:B------:R-:W-:-:S07]  /*0190*/  IMAD.MOV R10, RZ, RZ, -R3 ;  /* 0x000000ffff0a7224 */ /* 0x000fce00078e0a03 */
.L_x_2:
[----:B01----:R-:W-:Y:S01]  /*01a0*/  IMAD.WIDE R16, R25, 0x4, R4 ;  /* 0x0000000419107825 */ /* 0x003fe200078e0204 */
[----:B------:R-:W-:Y:S02]  /*01b0*/  MOV R27, 0x7fffffff ;  /* 0x7fffffff001b7802 */ /* 0x000fe40000000f00 */
[----:B------:R-:W-:Y:S01]  /*01c0*/  LEA R25, R0, R25, 0x3 ;  /* 0x0000001900197211 */ /* 0x000fe200078e18ff */
[----:B------:R-:W-:Y:S02]  /*01d0*/  VIADD R10, R10, 0x8 ;  /* 0x000000080a0a7836 */ /* 0x000fe40000000000 */
[----:B------:R-:W-:Y:S01]  /*01e0*/  IMAD.WIDE R20, R0, 0x4, R16 ;  /* 0x0000000400147825 */ /* 0x000fe200078e0210 */
[----:B------:R1:W-:Y:S02]  /*01f0*/  STG.E desc[UR6][R16.64], R27 ;  /* 0x0000001b10007986 */ /* 0x0003e4000c101906 */
[----:B------:R-:W-:Y:S02]  /*0200*/  ISETP.NE.AND P0, PT, R10, RZ, PT ;  /* 0x000000ff0a00720c */ /* 0x000fe40003f05270 */
[----:B------:R1:W-:Y:S01]  /*0210*/  STG.E desc[UR6][R20.64], R27 ;  /* 0x0000001b14007986 */ /* 0x0003e2000c101906 */
[----:B------:R-:W-:-:S05]  /*0220*/  IMAD.WIDE R18, R0, 0x4, R20 ;  /* 0x0000000400127825 */ /* 0x000fca00078e0214 */
        /* <DEDUP_REMOVED lines=11> */
[----:B------:R-:W-:Y:S05]  /*02e0*/  @P0 BRA `(.L_x_2) ;  /* 0xfffffffc00ac0947 */ /* 0x000fea000383ffff */
.L_x_1:
[----:B------:R-:W-:Y:S05]  /*02f0*/  @!P1 EXIT ;  /* 0x000000000000994d */ /* 0x000fea0003800000 */
[----:B------:R-:W-:Y:S02]  /*0300*/  ISETP.GE.U32.AND P0, PT, R24, 0x4, PT ;  /* 0x000000041800780c */ /* 0x000fe40003f06070 */
[----:B------:R-:W-:-:S04]  /*0310*/  LOP3.LUT R10, R2, 0x3, RZ, 0xc0, !PT ;  /* 0x00000003020a7812 */ /* 0x000fc800078ec0ff */
[----:B------:R-:W-:-:S07]  /*0320*/  ISETP.NE.AND P1, PT, R10, RZ, PT ;  /* 0x000000ff0a00720c */ /* 0x000fce0003f25270 */
[----:B------:R-:W-:Y:S06]  /*0330*/  @!P0 BRA `(.L_x_3) ;  /* 0x0000000000308947 */ /* 0x000fec0003800000 */
[----:B------:R-:W0:Y:S01]  /*0340*/  LDC.64 R4, c[0x0][0x3a0] ;  /* 0x0000e800ff047b82 */ /* 0x000e220000000a00 */
[C---:B-1----:R-:W-:Y:S01]  /*0350*/  IMAD R7, R3.reuse, R0, R11 ;  /* 0x0000000003077224 */ /* 0x042fe200078e020b */
[----:B------:R-:W-:Y:S01]  /*0360*/  IADD3 R3, PT, PT, R3, 0x4, RZ ;  /* 0x0000000403037810 */ /* 0x000fe20007ffe0ff */
[----:B------:R-:W-:Y:S02]  /*0370*/  IMAD.MOV.U32 R15, RZ, RZ, 0x7fffffff ;  /* 0x7fffffffff0f7424 */ /* 0x000fe400078e00ff */
[----:B0-----:R-:W-:-:S05]  /*0380*/  IMAD.WIDE R4, R7, 0x4, R4 ;  /* 0x0000000407047825 */ /* 0x001fca00078e0204 */
[----:B------:R0:W-:Y:S01]  /*0390*/  STG.E desc[UR6][R4.64], R15 ;  /* 0x0000000f04007986 */ /* 0x0001e2000c101906 */
[----:B------:R-:W-:-:S05]  /*03a0*/  IMAD.WIDE R6, R0, 0x4, R4 ;  /* 0x0000000400067825 */ /* 0x000fca00078e0204 */
[----:B------:R0:W-:Y:S01]  /*03b0*/  STG.E desc[UR6][R6.64], R15 ;  /* 0x0000000f06007986 */ /* 0x0001e2000c101906 */
[----:B------:R-:W-:-:S05]  /*03c0*/  IMAD.WIDE R8, R0, 0x4, R6 ;  /* 0x0000000400087825 */ /* 0x000fca00078e0206 */
[----:B------:R0:W-:Y:S01]  /*03d0*/  STG.E desc[UR6][R8.64], R15 ;  /* 0x0000000f08007986 */ /* 0x0001e2000c101906 */
[----:B------:R-:W-:-:S05]  /*03e0*/  IMAD.WIDE R12, R0, 0x4, R8 ;  /* 0x00000004000c7825 */ /* 0x000fca00078e0208 */
[----:B------:R0:W-:Y:S02]  /*03f0*/  STG.E desc[UR6][R12.64], R15 ;  /* 0x0000000f0c007986 */ /* 0x0001e4000c101906 */
.L_x_3:
[----:B------:R-:W-:Y:S05]  /*0400*/  @!P1 EXIT ;  /* 0x000000000000994d */ /* 0x000fea0003800000 */
[----:B------:R-:W-:Y:S02]  /*0410*/  ISETP.NE.AND P0, PT, R10, 0x1, PT ;  /* 0x000000010a00780c */ /* 0x000fe40003f05270 */
[----:B------:R-:W-:-:S04]  /*0420*/  LOP3.LUT R2, R2, 0x1, RZ, 0xc0, !PT ;  /* 0x0000000102027812 */ /* 0x000fc800078ec0ff */
[----:B------:R-:W-:-:S07]  /*0430*/  ISETP.NE.U32.AND P1, PT, R2, 0x1, PT ;  /* 0x000000010200780c */ /* 0x000fce0003f25070 */
[----:B------:R-:W-:Y:S06]  /*0440*/  @!P0 BRA `(.L_x_4) ;  /* 0x0000000000208947 */ /* 0x000fec0003800000 */
[----:B0-----:R-:W0:Y:S01]  /*0450*/  LDC.64 R4, c[0x0][0x3a0] ;  /* 0x0000e800ff047b82 */ /* 0x001e220000000a00 */
[C---:B-1----:R-:W-:Y:S01]  /*0460*/  IMAD R7, R3.reuse, R0, R11 ;  /* 0x0000000003077224 */ /* 0x042fe200078e020b */
[----:B------:R-:W-:Y:S01]  /*0470*/  IADD3 R3, PT, PT, R3, 0x2, RZ ;  /* 0x0000000203037810 */ /* 0x000fe20007ffe0ff */
[----:B------:R-:W-:Y:S02]  /*0480*/  IMAD.MOV.U32 R9, RZ, RZ, 0x7fffffff ;  /* 0x7fffffffff097424 */ /* 0x000fe400078e00ff */
[----:B0-----:R-:W-:-:S05]  /*0490*/  IMAD.WIDE R4, R7, 0x4, R4 ;  /* 0x0000000407047825 */ /* 0x001fca00078e0204 */
[----:B------:R2:W-:Y:S01]  /*04a0*/  STG.E desc[UR6][R4.64], R9 ;  /* 0x0000000904007986 */ /* 0x0005e2000c101906 */
[----:B------:R-:W-:-:S05]  /*04b0*/  IMAD.WIDE R6, R0, 0x4, R4 ;  /* 0x0000000400067825 */ /* 0x000fca00078e0204 */
[----:B------:R2:W-:Y:S02]  /*04c0*/  STG.E desc[UR6][R6.64], R9 ;  /* 0x0000000906007986 */ /* 0x0005e4000c101906 */
.L_x_4:
[----:B------:R-:W-:Y:S05]  /*04d0*/  @P1 EXIT ;  /* 0x000000000000194d */ /* 0x000fea0003800000 */
[----:B0-2---:R-:W0:Y:S01]  /*04e0*/  LDC.64 R4, c[0x0][0x3a0] ;  /* 0x0000e800ff047b82 */ /* 0x005e220000000a00 */
[----:B------:R-:W-:Y:S02]  /*04f0*/  IMAD R3, R3, R0, R11 ;  /* 0x0000000003037224 */ /* 0x000fe400078e020b */
[----:B-1----:R-:W-:Y:S02]  /*0500*/  IMAD.MOV.U32 R7, RZ, RZ, 0x7fffffff ;  /* 0x7fffffffff077424 */ /* 0x002fe400078e00ff */
[----:B0-----:R-:W-:-:S05]  /*0510*/  IMAD.WIDE R2, R3, 0x4, R4 ;  /* 0x0000000403027825 */ /* 0x001fca00078e0204 */
[----:B------:R-:W-:Y:S01]  /*0520*/  STG.E desc[UR6][R2.64], R7 ;  /* 0x0000000702007986 */ /* 0x000fe2000c101906 */
[----:B------:R-:W-:Y:S05]  /*0530*/  EXIT ;  /* 0x000000000000794d */ /* 0x000fea0003800000 */
.L_x_0:
[----:B------:R-:W0:Y:S02]  /*0540*/  LDC.64 R4, c[0x0][0x388] ;  /* 0x0000e200ff047b82 */ /* 0x000e240000000a00 */
[----:B0-----:R-:W-:-:S06]  /*0550*/  IMAD.WIDE R4, R11, 0x4, R4 ;  /* 0x000000040b047825 */ /* 0x001fcc00078e0204 */
[----:B------:R-:W2:Y:S02]  /*0560*/  LDG.E.CONSTANT R5, desc[UR6][R4.64] ;  /* 0x0000000604057981 */ /* 0x000ea4000c1e9900 */
[C---:B--2---:R-:W-:Y:S02]  /*0570*/  ISETP.GE.AND P0, PT, R5.reuse, R2, PT ;  /* 0x000000020500720c */ /* 0x044fe40003f06270 */
[----:B------:R-:W-:-:S13]  /*0580*/  ISETP.GT.AND P1, PT, R5, -0x1, PT ;  /* 0xffffffff0500780c */ /* 0x000fda0003f24270 */
[----:B------:R-:W-:Y:S05]  /*0590*/  @!P0 BRA P1, `(.L_x_5) ;  /* 0x0000000400148947 */ /* 0x000fea0000800000 */
[----:B------:R-:W-:-:S13]  /*05a0*/  ISETP.GE.AND P0, PT, R2, 0x1, PT ;  /* 0x000000010200780c */ /* 0x000fda0003f06270 */
[----:B------:R-:W-:Y:S05]  /*05b0*/  @!P0 EXIT ;  /* 0x000000000000894d */ /* 0x000fea0003800000 */
[C---:B------:R-:W-:Y:S01]  /*05c0*/  ISETP.GE.U32.AND P0, PT, R2.reuse, 0x8, PT ;  /* 0x000000080200780c */ /* 0x040fe20003f06070 */
[----:B------:R-:W-:Y:S01]  /*05d0*/  HFMA2 R3, -RZ, RZ, 0, 0 ;  /* 0x00000000ff037431 */ /* 0x000fe200000001ff */
[----:B------:R-:W-:-:S04]  /*05e0*/  LOP3.LUT R24, R2, 0x7, RZ, 0xc0, !PT ;  /* 0x0000000702187812 */ /* 0x000fc800078ec0ff */
[----:B------:R-:W-:-:S07]  /*05f0*/  ISETP.NE.AND P1, PT, R24, RZ, PT ;  /* 0x000000ff1800720c */ /* 0x000fce0003f25270 */
[----:B------:R-:W-:Y:S06]  /*0600*/  @!P0 BRA `(.L_x_6) ;  /* 0x0000000000648947 */ /* 0x000fec0003800000 */
[----:B------:R-:W0:Y:S01]  /*0610*/  LDC.64 R4, c[0x0][0x3a0] ;  /* 0x0000e800ff047b82 */ /* 0x000e220000000a00 */
[----:B------:R-:W-:Y:S01]  /*0620*/  LOP3.LUT R3, R2, 0x7ffffff8, RZ, 0xc0, !PT ;  /* 0x7ffffff802037812 */ /* 0x000fe200078ec0ff */
[----:B------:R-:W-:-:S03]  /*0630*/  IMAD.MOV.U32 R25, RZ, RZ, R11 ;  /* 0x000000ffff197224 */ /* 0x000fc600078e000b */
[----:B------:R-:W-:-:S07]  /*0640*/  IADD3 R10, PT, PT, -R3, RZ, RZ ;  /* 0x000000ff030a7210 */ /* 0x000fce0007ffe1ff */
.L_x_7:
[----:B01----:R-:W-:Y:S01]  /*0650*/  IMAD.WIDE R16, R25, 0x4, R4 ;  /* 0x0000000419107825 */ /* 0x003fe200078e0204 */
[----:B------:R-:W-:-:S03]  /*0660*/  IADD3 R10, PT, PT, R10, 0x8, RZ ;  /* 0x000000080a0a7810 */ /* 0x000fc60007ffe0ff */
[----:B------:R-:W-:Y:S01]  /*0670*/  IMAD.MOV.U32 R27, RZ, RZ, 0x7fffffff ;  /* 0x7fffffffff1b7424 */ /* 0x000fe200078e00ff */
[----:B------:R-:W-:Y:S01]  /*0680*/  ISETP.NE.AND P0, PT, R10, RZ, PT ;  /* 0x000000ff0a00720c */ /* 0x000fe20003f05270 */
[----:B------:R-:W-:-:S03]  /*0690*/  IMAD.WIDE R20, R0, 0x4, R16 ;  /* 0x0000000400147825 */ /* 0x000fc600078e0210 */
[----:B------:R1:W-:Y:S01]  /*06a0*/  STG.E desc[UR6][R16.64], R27 ;  /* 0x0000001b10007986 */ /* 0x0003e2000c101906 */
[C---:B------:R-:W-:Y:S02]  /*06b0*/  IMAD R25, R0.reuse, 0x8, R25 ;  /* 0x0000000800197824 */ /* 0x040fe400078e0219 */
[C---:B------:R-:W-:Y:S01]  /*06c0*/  IMAD.WIDE R18, R0.reuse, 0x4, R20 ;  /* 0x0000000400127825 */ /* 0x040fe200078e0214 */
[----:B------:R1:W-:Y:S04]  /*06d0*/  STG.E desc[UR6][R20.64], R27 ;  /* 0x0000001b14007986 */ /* 0x0003e8000c101906 */
        /* <DEDUP_REMOVED lines=12> */
.L_x_6:
[----:B------:R-:W-:Y:S05]  /*07a0*/  @!P1 EXIT ;  /* 0x000000000000994d */ /* 0x000fea0003800000 */
[----:B------:R-:W-:Y:S02]  /*07b0*/  ISETP.GE.U32.AND P0, PT, R24, 0x4, PT ;  /* 0x000000041800780c */ /* 0x000fe40003f06070 */
[----:B------:R-:W-:-:S04]  /*07c0*/  LOP3.LUT R10, R2, 0x3, RZ, 0xc0, !PT ;  /* 0x00000003020a7812 */ /* 0x000fc800078ec0ff */
[----:B------:R-:W-:-:S07]  /*07d0*/  ISETP.NE.AND P1, PT, R10, RZ, PT ;  /* 0x000000ff0a00720c */ /* 0x000fce0003f25270 */
[----:B------:R-:W-:Y:S06]  /*07e0*/  @!P0 BRA `(.L_x_8) ;  /* 0x0000000000308947 */ /* 0x000fec0003800000 */
[----:B------:R-:W0:Y:S01]  /*07f0*/  LDC.64 R4, c[0x0][0x3a0] ;  /* 0x0000e800ff047b82 */ /* 0x000e220000000a00 */
[C---:B-1----:R-:W-:Y:S01]  /*0800*/  IMAD R7, R3.reuse, R0, R11 ;  /* 0x0000000003077224 */ /* 0x042fe200078e020b */
[----:B------:R-:W-:Y:S01]  /*0810*/  MOV R15, 0x7fffffff ;  /* 0x7fffffff000f7802 */ /* 0x000fe20000000f00 */
[----:B------:R-:W-:Y:S02]  /*0820*/  VIADD R3, R3, 0x4 ;  /* 0x0000000403037836 */ /* 0x000fe40000000000 */
        /* <DEDUP_REMOVED lines=8> */
.L_x_8:
[----:B------:R-:W-:Y:S05]  /*08b0*/  @!P1 EXIT ;  /* 0x000000000000994d */ /* 0x000fea0003800000 */
[----:B------:R-:W-:Y:S02]  /*08c0*/  ISETP.NE.AND P0, PT, R10, 0x1, PT ;  /* 0x000000010a00780c */ /* 0x000fe40003f05270 */
[----:B------:R-:W-:-:S04]  /*08d0*/  LOP3.LUT R2, R2, 0x1, RZ, 0xc0, !PT ;  /* 0x0000000102027812 */ /* 0x000fc800078ec0ff */
[----:B------:R-:W-:-:S07]  /*08e0*/  ISETP.NE.U32.AND P1, PT, R2, 0x1, PT ;  /* 0x000000010200780c */ /* 0x000fce0003f25070 */
[----:B------:R-:W-:Y:S06]  /*08f0*/  @!P0 BRA `(.L_x_9) ;  /* 0x0000000000208947 */ /* 0x000fec0003800000 */
[----:B0-----:R-:W0:Y:S01]  /*0900*/  LDC.64 R4, c[0x0][0x3a0] ;  /* 0x0000e800ff047b82 */ /* 0x001e220000000a00 */
[C---:B-1----:R-:W-:Y:S01]  /*0910*/  IMAD R7, R3.reuse, R0, R11 ;  /* 0x0000000003077224 */ /* 0x042fe200078e020b */
[----:B------:R-:W-:Y:S01]  /*0920*/  MOV R9, 0x7fffffff ;  /* 0x7fffffff00097802 */ /* 0x000fe20000000f00 */
[----:B------:R-:W-:Y:S02]  /*0930*/  VIADD R3, R3, 0x2 ;  /* 0x0000000203037836 */ /* 0x000fe40000000000 */
[----:B0-----:R-:W-:-:S05]  /*0940*/  IMAD.WIDE R4, R7, 0x4, R4 ;  /* 0x0000000407047825 */ /* 0x001fca00078e0204 */
[----:B------:R2:W-:Y:S01]  /*0950*/  STG.E desc[UR6][R4.64], R9 ;  /* 0x0000000904007986 */ /* 0x0005e2000c101906 */
[----:B------:R-:W-:-:S05]  /*0960*/  IMAD.WIDE R6, R0, 0x4, R4 ;  /* 0x0000000400067825 */ /* 0x000fca00078e0204 */
[----:B------:R2:W-:Y:S02]  /*0970*/  STG.E desc[UR6][R6.64], R9 ;  /* 0x0000000906007986 */ /* 0x0005e4000c101906 */
.L_x_9:
[----:B------:R-:W-:Y:S05]  /*0980*/  @P1 EXIT ;  /* 0x000000000000194d */ /* 0x000fea0003800000 */
[----:B0-2---:R-:W0:Y:S01]  /*0990*/  LDC.64 R4, c[0x0][0x3a0] ;  /* 0x0000e800ff047b82 */ /* 0x005e220000000a00 */
[----:B------:R-:W-:Y:S01]  /*09a0*/  IMAD R3, R3, R0, R11 ;  /* 0x0000000003037224 */ /* 0x000fe200078e020b */
[----:B-1----:R-:W-:-:S03]  /*09b0*/  MOV R7, 0x7fffffff ;  /* 0x7fffffff00077802 */ /* 0x002fc60000000f00 */
[----:B0-----:R-:W-:-:S05]  /*09c0*/  IMAD.WIDE R2, R3, 0x4, R4 ;  /* 0x0000000403027825 */ /* 0x001fca00078e0204 */
[----:B------:R-:W-:Y:S01]  /*09d0*/  STG.E desc[UR6][R2.64], R7 ;  /* 0x0000000702007986 */ /* 0x000fe2000c101906 */
[----:B------:R-:W-:Y:S05]  /*09e0*/  EXIT ;  /* 0x000000000000794d */ /* 0x000fea0003800000 */
.L_x_5:
[----:B------:R-:W-:-:S05]  /*09f0*/  IMAD.IADD R3, R2, 0x1, -R5 ;  /* 0x0000000102037824 */ /* 0x000fca00078e0a05 */
[----:B------:R-:W-:-:S13]  /*0a00*/  ISETP.GE.AND P0, PT, R3, UR10, PT ;  /* 0x0000000a03007c0c */ /* 0x000fda000bf06270 */
[----:B------:R-:W-:Y:S05]  /*0a10*/  @P0 BRA `(.L_x_10) ;  /* 0x0000000400140947 */ /* 0x000fea0003800000 */
        /* <DEDUP_REMOVED lines=11> */
.L_x_12:
        /* <DEDUP_REMOVED lines=21> */
.L_x_11:
        /* <DEDUP_REMOVED lines=17> */
.L_x_13:
        /* <DEDUP_REMOVED lines=13> */
.L_x_14:
[----:B------:R-:W-:Y:S05]  /*0e00*/  @P1 EXIT ;  /* 0x000000000000194d */ /* 0x000fea0003800000 */
[----:B0-2---:R-:W0:Y:S01]  /*0e10*/  LDC.64 R4, c[0x0][0x3a0] ;  /* 0x0000e800ff047b82 */ /* 0x005e220000000a00 */
[----:B------:R-:W-:Y:S01]  /*0e20*/  IMAD R3, R3, R0, R11 ;  /* 0x0000000003037224 */ /* 0x000fe200078e020b */
[----:B-1----:R-:W-:-:S03]  /*0e30*/  MOV R7, 0x7fffffff ;  /* 0x7fffffff00077802 */ /* 0x002fc60000000f00 */
[----:B0-----:R-:W-:-:S05]  /*0e40*/  IMAD.WIDE R2, R3, 0x4, R4 ;  /* 0x0000000403027825 */ /* 0x001fca00078e0204 */
[----:B------:R-:W-:Y:S01]  /*0e50*/  STG.E desc[UR6][R2.64], R7 ;  /* 0x0000000702007986 */ /* 0x000fe2000c101906 */
[----:B------:R-:W-:Y:S05]  /*0e60*/  EXIT ;  /* 0x000000000000794d */ /* 0x000fea0003800000 */
.L_x_10:
[----:B------:R-:W-:-:S05]  /*0e70*/  VIADD R5, R5, UR10 ;  /* 0x0000000a05057c36 */ /* 0x000fca0008000000 */
[----:B------:R-:W-:-:S13]  /*0e80*/  ISETP.GT.AND P0, PT, R5, R2, PT ;  /* 0x000000020500720c */ /* 0x000fda0003f04270 */
[----:B------:R-:W-:Y:S05]  /*0e90*/  @!P0 BRA `(.L_x_15) ;  /* 0x0000000400148947 */ /* 0x000fea0003800000 */
        /* <DEDUP_REMOVED lines=11> */
.L_x_17:
        /* <DEDUP_REMOVED lines=21> */
.L_x_16:
        /* <DEDUP_REMOVED lines=17> */
.L_x_18:
        /* <DEDUP_REMOVED lines=13> */
.L_x_19:
[----:B------:R-:W-:Y:S05]  /*1280*/  @P1 EXIT ;  /* 0x000000000000194d */ /* 0x000fea0003800000 */
[----:B0-2---:R-:W0:Y:S01]  /*1290*/  LDC.64 R4, c[0x0][0x3a0] ;  /* 0x0000e800ff047b82 */ /* 0x005e220000000a00 */
[----:B------:R-:W-:Y:S01]  /*12a0*/  IMAD R3, R3, R0, R11 ;  /* 0x0000000003037224 */ /* 0x000fe200078e020b */
[----:B-1----:R-:W-:-:S03]  /*12b0*/  MOV R7, 0x7fffffff ;  /* 0x7fffffff00077802 */ /* 0x002fc60000000f00 */
[----:B0-----:R-:W-:-:S05]  /*12c0*/  IMAD.WIDE R2, R3, 0x4, R4 ;  /* 0x0000000403027825 */ /* 0x001fca00078e0204 */
[----:B------:R-:W-:Y:S01]  /*12d0*/  STG.E desc[UR6][R2.64], R7 ;  /* 0x0000000702007986 */ /* 0x000fe2000c101906 */
[----:B------:R-:W-:Y:S05]  /*12e0*/  EXIT ;  /* 0x000000000000794d */ /* 0x000fea0003800000 */
.L_x_15:
[----:B------:R-:W0:Y:S01]  /*12f0*/  LDC.64 R8, c[0x0][0x380] ;  /* 0x0000e000ff087b82 */ /* 0x000e220000000a00 */
[C---:B------:R-:W-:Y:S01]  /*1300*/  ISETP.GE.AND P0, PT, R5.reuse, 0x2, PT ;  /* 0x000000020500780c */ /* 0x040fe20003f06270 */
[----:B------:R-:W-:Y:S01]  /*1310*/  BSSY.RECONVERGENT B0, `(.L_x_20) ;  /* 0x0000047000007945 */ /* 0x000fe20003800200 */
[----:B------:R-:W-:-:S05]  /*1320*/  VIADD R7, R5, 0xffffffff ;  /* 0xffffffff05077836 */ /* 0x000fca0000000000 */
[----:B------:R-:W1:Y:S01]  /*1330*/  LDC.64 R2, c[0x0][0x3a0] ;  /* 0x0000e800ff027b82 */ /* 0x000e620000000a00 */
[----:B0-----:R-:W-:-:S04]  /*1340*/  IMAD.WIDE R8, R11, 0x4, R8 ;  /* 0x000000040b087825 */ /* 0x001fc800078e0208 */
[----:B-1----:R-:W-:Y:S01]  /*1350*/  IMAD.WIDE R10, R11, 0x4, R2 ;  /* 0x000000040b0a7825 */ /* 0x002fe200078e0202 */
[----:B------:R-:W-:Y:S06]  /*1360*/  @!P0 BRA `(.L_x_21) ;  /* 0x0000000400048947 */ /* 0x000fec0003800000 */
[----:B------:R-:W-:Y:S01]  /*1370*/  IADD3 R2, PT, PT, R5, -0x2, RZ ;  /* 0xfffffffe05027810 */ /* 0x000fe20007ffe0ff */
[----:B------:R-:W-:Y:S01]  /*1380*/  BSSY.RECONVERGENT B1, `(.L_x_22) ;  /* 0x000001e000017945 */ /* 0x000fe20003800200 */
[----:B------:R-:W-:Y:S01]  /*1390*/  LOP3.LUT R6, R7, 0x7, RZ, 0xc0, !PT ;  /* 0x0000000707067812 */ /* 0x000fe200078ec0ff */
[----:B------:R-:W-:Y:S01]  /*13a0*/  IMAD.MOV.U32 R3, RZ, RZ, RZ ;  /* 0x000000ffff037224 */ /* 0x000fe200078e00ff */
[----:B------:R-:W-:Y:S02]  /*13b0*/  ISETP.GE.U32.AND P0, PT, R2, 0x7, PT ;  /* 0x000000070200780c */ /* 0x000fe40003f06070 */
[----:B------:R-:W-:-:S11]  /*13c0*/  ISETP.NE.AND P1, PT, R6, RZ, PT ;  /* 0x000000ff0600720c */ /* 0x000fd60003f25270 */
[----:B------:R-:W-:Y:S05]  /*13d0*/  @!P0 BRA `(.L_x_23) ;  /* 0x0000000000608947 */ /* 0x000fea0003800000 */
[----:B------:R-:W-:Y:S01]  /*13e0*/  LOP3.LUT R3, R7, 0xfffffff8, RZ, 0xc0, !PT ;  /* 0xfffffff807037812 */ /* 0x000fe200078ec0ff */
[----:B------:R-:W-:Y:S02]  /*13f0*/  HFMA2 R29, -RZ, RZ, 0, 0 ;  /* 0x00000000ff1d7431 */ /* 0x000fe400000001ff */
[----:B------:R-:W-:Y:S01]  /*1400*/  IMAD.MOV.U32 R4, RZ, RZ, 0x7fffffff ;  /* 0x7fffffffff047424 */ /* 0x000fe200078e00ff */
[----:B------:R-:W-:-:S07]  /*1410*/  IADD3 R2, PT, PT, -R3, RZ, RZ ;  /* 0x000000ff03027210 */ /* 0x000fce0007ffe1ff */
.L_x_24:
[----:B0-----:R-:W-:Y:S01]  /*1420*/  IMAD.WIDE R24, R29, 0x4, R10 ;  /* 0x000000041d187825 */ /* 0x001fe200078e020a */
[----:B------:R-:W-:-:S03]  /*1430*/  LEA R29, R0, R29, 0x3 ;  /* 0x0000001d001d7211 */ /* 0x000fc600078e18ff */
[----:B------:R-:W-:Y:S01]  /*1440*/  VIADD R2, R2, 0x8 ;  /* 0x0000000802027836 */ /* 0x000fe20000000000 */
[----:B------:R0:W-:Y:S01]  /*1450*/  STG.E desc[UR6][R24.64], R4 ;  /* 0x0000000418007986 */ /* 0x0001e2000c101906 */
[----:B------:R-:W-:-:S03]  /*1460*/  IMAD.WIDE R18, R0, 0x4, R24 ;  /* 0x0000000400127825 */ /* 0x000fc600078e0218 */
        /* <DEDUP_REMOVED lines=15> */
.L_x_23:
[----:B------:R-:W-:Y:S05]  /*1560*/  BSYNC.RECONVERGENT B1 ;  /* 0x0000000000017941 */ /* 0x000fea0003800200 */
.L_x_22:
[----:B------:R-:W-:Y:S05]  /*1570*/  @!P1 BRA `(.L_x_21) ;  /* 0x0000000000809947 */ /* 0x000fea0003800000 */
[----:B------:R-:W-:Y:S01]  /*1580*/  ISETP.GE.U32.AND P0, PT, R6, 0x4, PT ;  /* 0x000000040600780c */ /* 0x000fe20003f06070 */
[----:B------:R-:W-:Y:S01]  /*1590*/  BSSY.RECONVERGENT B1, `(.L_x_25) ;  /* 0x000000f000017945 */ /* 0x000fe20003800200 */
[----:B------:R-:W-:-:S04]  /*15a0*/  LOP3.LUT R2, R7, 0x3, RZ, 0xc0, !PT ;  /* 0x0000000307027812 */ /* 0x000fc800078ec0ff */
[----:B------:R-:W-:-:S07]  /*15b0*/  ISETP.NE.AND P1, PT, R2, RZ, PT ;  /* 0x000000ff0200720c */ /* 0x000fce0003f25270 */
[----:B------:R-:W-:Y:S06]  /*15c0*/  @!P0 BRA `(.L_x_26) ;  /* 0x00000000002c8947 */ /* 0x000fec0003800000 */
[C---:B0-----:R-:W-:Y:S01]  /*15d0*/  IMAD R13, R3.reuse, R0, RZ ;  /* 0x00000000030d7224 */ /* 0x041fe200078e02ff */
[----:B------:R-:W-:Y:S01]  /*15e0*/  IADD3 R3, PT, PT, R3, 0x4, RZ ;  /* 0x0000000403037810 */ /* 0x000fe20007ffe0ff */
[----:B------:R-:W-:Y:S02]  /*15f0*/  IMAD.MOV.U32 R21, RZ, RZ, 0x7fffffff ;  /* 0x7fffffffff157424 */ /* 0x000fe400078e00ff */
[----:B------:R-:W-:-:S05]  /*1600*/  IMAD.WIDE R12, R13, 0x4, R10 ;  /* 0x000000040d0c7825 */ /* 0x000fca00078e020a */
[----:B------:R1:W-:Y:S01]  /*1610*/  STG.E desc[UR6][R12.64], R21 ;  /* 0x000000150c007986 */ /* 0x0003e2000c101906 */
[----:B------:R-:W-:-:S05]  /*1620*/  IMAD.WIDE R14, R0, 0x4, R12 ;  /* 0x00000004000e7825 */ /* 0x000fca00078e020c */
[----:B------:R1:W-:Y:S01]  /*1630*/  STG.E desc[UR6][R14.64], R21 ;  /* 0x000000150e007986 */ /* 0x0003e2000c101906 */
[----:B------:R-:W-:-:S05]  /*1640*/  IMAD.WIDE R16, R0, 0x4, R14 ;  /* 0x0000000400107825 */ /* 0x000fca00078e020e */
[----:B------:R1:W-:Y:S01]  /*1650*/  STG.E desc[UR6][R16.64], R21 ;  /* 0x0000001510007986 */ /* 0x0003e2000c101906 */
[----:B------:R-:W-:-:S05]  /*1660*/  IMAD.WIDE R18, R0, 0x4, R16 ;  /* 0x0000000400127825 */ /* 0x000fca00078e0210 */
[----:B------:R1:W-:Y:S02]  /*1670*/  STG.E desc[UR6][R18.64], R21 ;  /* 0x0000001512007986 */ /* 0x0003e4000c101906 */
.L_x_26:
[----:B------:R-:W-:Y:S05]  /*1680*/  BSYNC.RECONVERGENT B1 ;  /* 0x0000000000017941 */ /* 0x000fea0003800200 */
.L_x_25:
[----:B------:R-:W-:Y:S05]  /*1690*/  @!P1 BRA `(.L_x_21) ;  /* 0x0000000000389947 */ /* 0x000fea0003800000 */
[----:B------:R-:W-:Y:S02]  /*16a0*/  ISETP.NE.AND P0, PT, R2, 0x1, PT ;  /* 0x000000010200780c */ /* 0x000fe40003f05270 */
[----:B------:R-:W-:-:S04]  /*16b0*/  LOP3.LUT R2, R7, 0x1, RZ, 0xc0, !PT ;  /* 0x0000000107027812 */ /* 0x000fc800078ec0ff */
[----:B------:R-:W-:-:S07]  /*16c0*/  ISETP.NE.U32.AND P1, PT, R2, 0x1, PT ;  /* 0x000000010200780c */ /* 0x000fce0003f25070 */
[C---:B01----:R-:W-:Y:S01]  /*16d0*/  @P0 IMAD R13, R3.reuse, R0, RZ ;  /* 0x00000000030d0224 */ /* 0x043fe200078e02ff */
[----:B------:R-:W-:Y:S01]  /*16e0*/  @P0 MOV R17, 0x7fffffff ;  /* 0x7fffffff00110802 */ /* 0x000fe20000000f00 */
[----:B------:R-:W-:Y:S02]  /*16f0*/  @P0 VIADD R3, R3, 0x2 ;  /* 0x0000000203030836 */ /* 0x000fe40000000000 */
[----:B------:R-:W-:-:S04]  /*1700*/  @P0 IMAD.WIDE R12, R13, 0x4, R10 ;  /* 0x000000040d0c0825 */ /* 0x000fc800078e020a */
[----:B------:R-:W-:Y:S01]  /*1710*/  @!P1 IMAD R3, R3, R0, RZ ;  /* 0x0000000003039224 */ /* 0x000fe200078e02ff */
[----:B------:R2:W-:Y:S01]  /*1720*/  @P0 STG.E desc[UR6][R12.64], R17 ;  /* 0x000000110c000986 */ /* 0x0005e2000c101906 */
[----:B------:R-:W-:-:S04]  /*1730*/  @P0 IMAD.WIDE R14, R0, 0x4, R12 ;  /* 0x00000004000e0825 */ /* 0x000fc800078e020c */
[----:B------:R-:W-:Y:S01]  /*1740*/  @!P1 IMAD.MOV.U32 R19, RZ, RZ, 0x7fffffff ;  /* 0x7fffffffff139424 */ /* 0x000fe200078e00ff */
[----:B------:R2:W-:Y:S01]  /*1750*/  @P0 STG.E desc[UR6][R14.64], R17 ;  /* 0x000000110e000986 */ /* 0x0005e2000c101906 */
[----:B------:R-:W-:-:S05]  /*1760*/  @!P1 IMAD.WIDE R2, R3, 0x4, R10 ;  /* 0x0000000403029825 */ /* 0x000fca00078e020a */
[----:B------:R2:W-:Y:S02]  /*1770*/  @!P1 STG.E desc[UR6][R2.64], R19 ;  /* 0x0000001302009986 */ /* 0x0005e4000c101906 */
.L_x_21:
[----:B------:R-:W-:Y:S05]  /*1780*/  BSYNC.RECONVERGENT B0 ;  /* 0x0000000000007941 */ /* 0x000fea0003800200 */
.L_x_20:
[----:B--2---:R-:W-:Y:S01]  /*1790*/  I2FP.F32.U32 R3, UR10 ;  /* 0x0000000a00037c45 */ /* 0x004fe20008201000 */
[----:B------:R-:W-:Y:S02]  /*17a0*/  UMOV UR4, 0x408e2c19 ;  /* 0x408e2c1900047882 */ /* 0x000fe40000000000 */
[----:B0-----:R-:W-:Y:S01]  /*17b0*/  MOV R4, UR4 ;  /* 0x0000000400047c02 */ /* 0x001fe20008000f00 */
[----:B------:R-:W1:Y:S08]  /*17c0*/  MUFU.RCP R0, R3 ;  /* 0x0000000300007308 */ /* 0x000e700000001000 */
[----:B------:R-:W0:Y:S01]  /*17d0*/  FCHK P0, R4, R3 ;  /* 0x0000000304007302 */ /* 0x000e220000000000 */
[----:B-1----:R-:W-:-:S04]  /*17e0*/  FFMA R13, -R3, R0, 1 ;  /* 0x3f800000030d7423 */ /* 0x002fc80000000100 */
[----:B------:R-:W-:-:S04]  /*17f0*/  FFMA R0, R0, R13, R0 ;  /* 0x0000000d00007223 */ /* 0x000fc80000000000 */
[----:B------:R-:W-:-:S04]  /*1800*/  FFMA R2, R0, 4.4428830146789550781, RZ ;  /* 0x408e2c1900027823 */ /* 0x000fc800000000ff */
[----:B------:R-:W-:-:S04]  /*1810*/  FFMA R13, -R3, R2, 4.4428830146789550781 ;  /* 0x408e2c19030d7423 */ /* 0x000fc80000000102 */
[----:B------:R-:W-:Y:S01]  /*1820*/  FFMA R2, R0, R13, R2 ;  /* 0x0000000d00027223 */ /* 0x000fe20000000002 */
[----:B0-----:R-:W-:Y:S06]  /*1830*/  @!P0 BRA `(.L_x_27) ;  /* 0x00000000000c8947 */ /* 0x001fec0003800000 */
[----:B------:R-:W-:-:S07]  /*1840*/  MOV R2, 0x1860 ;  /* 0x0000186000027802 */ /* 0x000fce0000000f00 */
[----:B------:R-:W-:Y:S05]  /*1850*/  CALL.REL.NOINC `($__internal_0_$__cuda_sm3x_div_rn_noftz_f32_slowpath) ;  /* 0x0000000800107944 */ /* 0x000fea0003c00000 */
[----:B------:R-:W-:-:S07]  /*1860*/  IMAD.MOV.U32 R2, RZ, RZ, R0 ;  /* 0x000000ffff027224 */ /* 0x000fce00078e0000 */
.L_x_27:
[----:B------:R-:W-:Y:S02]  /*1870*/  HFMA2 R3, -RZ, RZ, 0.96630859375, -0.0022525787353515625 ;  /* 0x3bbb989dff037431 */ /* 0x000fe400000001ff */
[----:B------:R-:W-:Y:S02]  /*1880*/  IMAD.MOV.U32 R13, RZ, RZ, 0x437c0000 ;  /* 0x437c0000ff0d7424 */ /* 0x000fe400078e00ff */
[C---:B------:R-:W-:Y:S01]  /*1890*/  FMUL R6, R2.reuse, 0.63661974668502807617 ;  /* 0x3f22f98302067820 */ /* 0x040fe20000400000 */
[C---:B------:R-:W-:Y:S01]  /*18a0*/  FSETP.GE.AND P0, PT, |R2|.reuse, 105615, PT ;  /* 0x47ce47800200780b */ /* 0x040fe20003f06200 */
[----:B------:R-:W-:Y:S01]  /*18b0*/  BSSY.RECONVERGENT B0, `(.L_x_28) ;  /* 0x0000042000007945 */ /* 0x000fe20003800200 */
[----:B------:R-:W-:-:S04]  /*18c0*/  FFMA.SAT R0, R2, -R3, 0.5 ;  /* 0x3f00000002007423 */ /* 0x000fc80000002803 */
[----:B------:R-:W-:Y:S02]  /*18d0*/  FFMA.RM R3, R0, R13, 12582913 ;  /* 0x4b40000100037423 */ /* 0x000fe4000000400d */
[----:B------:R-:W0:Y:S02]  /*18e0*/  F2I.NTZ R0, R6 ;  /* 0x0000000600007305 */ /* 0x000e240000203100 */
[C---:B------:R-:W-:Y:S01]  /*18f0*/  FADD R13, R3.reuse, -12583039 ;  /* 0xcb40007f030d7421 */ /* 0x040fe20000000000 */
[----:B------:R-:W-:-:S03]  /*1900*/  SHF.L.U32 R14, R3, 0x17, RZ ;  /* 0x00000017030e7819 */ /* 0x000fc600000006ff */
[----:B------:R-:W-:-:S04]  /*1910*/  FFMA R13, R2, -1.4426950216293334961, -R13 ;  /* 0xbfb8aa3b020d7823 */ /* 0x000fc8000000080d */
[----:B------:R-:W-:Y:S01]  /*1920*/  FFMA R13, R2, -1.925963033500011079e-08, R13 ;  /* 0xb2a57060020d7823 */ /* 0x000fe2000000000d */
[----:B0-----:R-:W-:-:S05]  /*1930*/  I2FP.F32.S32 R15, R0 ;  /* 0x00000000000f7245 */ /* 0x001fca0000201400 */
[----:B------:R-:W0:Y:S01]  /*1940*/  MUFU.EX2 R13, R13 ;  /* 0x0000000d000d7308 */ /* 0x000e220000000800 */
[----:B------:R-:W-:-:S04]  /*1950*/  FFMA R4, R15, -1.5707962512969970703, R2 ;  /* 0xbfc90fda0f047823 */ /* 0x000fc80000000002 */
[----:B------:R-:W-:-:S04]  /*1960*/  FFMA R4, R15, -7.5497894158615963534e-08, R4 ;  /* 0xb3a221680f047823 */ /* 0x000fc80000000004 */
[----:B------:R-:W-:Y:S01]  /*1970*/  FFMA R4, R15, -5.3903029534742383927e-15, R4 ;  /* 0xa7c234c50f047823 */ /* 0x000fe20000000004 */
[----:B0-----:R-:W-:Y:S01]  /*1980*/  FMUL R14, R14, R13 ;  /* 0x0000000d0e0e7220 */ /* 0x001fe20000400000 */
[----:B------:R-:W-:Y:S06]  /*1990*/  @!P0 BRA `(.L_x_29) ;  /* 0x0000000000cc8947 */ /* 0x000fec0003800000 */
[----:B------:R-:W-:-:S13]  /*19a0*/  FSETP.NEU.AND P0, PT, |R2|, +INF , PT ;  /* 0x7f8000000200780b */ /* 0x000fda0003f0d200 */
[----:B------:R-:W-:Y:S01]  /*19b0*/  @!P0 FMUL R4, RZ, R2 ;  /* 0x00000002ff048220 */ /* 0x000fe20000400000 */
[----:B------:R-:W-:Y:S01]  /*19c0*/  @!P0 IMAD.MOV.U32 R0, RZ, RZ, RZ ;  /* 0x000000ffff008224 */ /* 0x000fe200078e00ff */
[----:B------:R-:W-:Y:S06]  /*19d0*/  @!P0 BRA `(.L_x_29) ;  /* 0x0000000000bc8947 */ /* 0x000fec0003800000 */
[----:B------:R-:W-:Y:S01]  /*19e0*/  SHF.L.U32 R3, R2, 0x8, RZ ;  /* 0x0000000802037819 */ /* 0x000fe200000006ff */
[----:B------:R-:W-:Y:S01]  /*19f0*/  IMAD.MOV.U32 R0, RZ, RZ, R1 ;  /* 0x000000ffff007224 */ /* 0x000fe200078e0001 */
[----:B------:R-:W-:Y:S01]  /*1a00*/  MOV R6, RZ ;  /* 0x000000ff00067202 */ /* 0x000fe20000000f00 */
[----:B------:R-:W0:Y:S01]  /*1a10*/  LDCU.64 UR8, c[0x4][URZ] ;  /* 0x01000000ff0877ac */ /* 0x000e220008000a00 */
[----:B------:R-:W-:Y:S01]  /*1a20*/  LOP3.LUT R15, R3, 0x80000000, RZ, 0xfc, !PT ;  /* 0x80000000030f7812 */ /* 0x000fe200078efcff */
[----:B------:R-:W-:Y:S01]  /*1a30*/  UMOV UR5, URZ ;  /* 0x000000ff00057c82 */ /* 0x000fe20008000000 */
[----:B------:R-:W-:-:S05]  /*1a40*/  UMOV UR4, URZ ;  /* 0x000000ff00047c82 */ /* 0x000fca0008000000 */
.L_x_30:
[----:B0-----:R-:W-:Y:S02]  /*1a50*/  MOV R16, UR8 ;  /* 0x0000000800107c02 */ /* 0x001fe40008000f00 */
[----:B------:R-:W-:-:S05]  /*1a60*/  MOV R17, UR9 ;  /* 0x0000000900117c02 */ /* 0x000fca0008000f00 */
[----:B------:R-:W2:Y:S01]  /*1a70*/  LDG.E.CONSTANT R12, desc[UR6][R16.64] ;  /* 0x00000006100c7981 */ /* 0x000ea2000c1e9900 */
[----:B------:R-:W-:Y:S02]  /*1a80*/  UIADD3 UR8, UP0, UPT, UR8, 0x4, URZ ;  /* 0x0000000408087890 */ /* 0x000fe4000ff1e0ff */
[----:B------:R-:W-:Y:S02]  /*1a90*/  UIADD3 UR4, UPT, UPT, UR4, 0x1, URZ ;  /* 0x0000000104047890 */ /* 0x000fe4000fffe0ff */
[----:B------:R-:W-:Y:S02]  /*1aa0*/  UIADD3.X UR9, UPT, UPT, URZ, UR9, URZ, UP0, !UPT ;  /* 0x00000009ff097290 */ /* 0x000fe400087fe4ff */
[----:B------:R-:W-:Y:S01]  /*1ab0*/  UISETP.NE.AND UP0, UPT, UR4, 0x6, UPT ;  /* 0x000000060400788c */ /* 0x000fe2000bf05270 */
[----:B--2---:R-:W-:-:S03]  /*1ac0*/  IMAD.WIDE.U32 R12, R12, R15, RZ ;  /* 0x0000000f0c0c7225 */ /* 0x004fc600078e00ff */
[----:B------:R-:W-:-:S04]  /*1ad0*/  IADD3 R3, P0, PT, R12, R6, RZ ;  /* 0x000000060c037210 */ /* 0x000fc80007f1e0ff */
[----:B------:R-:W-:Y:S01]  /*1ae0*/  IADD3.X R6, PT, PT, R13, UR5, RZ, P0, !PT ;  /* 0x000000050d067c10 */ /* 0x000fe200087fe4ff */
[----:B------:R0:W-:Y:S02]  /*1af0*/  STL [R0], R3 ;  /* 0x0000000300007387 */ /* 0x0001e40000100800 */
[----:B0-----:R-:W-:Y:S01]  /*1b00*/  VIADD R0, R0, 0x4 ;  /* 0x0000000400007836 */ /* 0x001fe20000000000 */
[----:B------:R-:W-:Y:S06]  /*1b10*/  BRA.U UP0, `(.L_x_30) ;  /* 0xfffffffd00cc7547 */ /* 0x000fec000b83ffff */
[----:B------:R-:W-:Y:S01]  /*1b20*/  SHF.R.U32.HI R4, RZ, 0x17, R2 ;  /* 0x00000017ff047819 */ /* 0x000fe20000011602 */
[----:B------:R0:W-:Y:S03]  /*1b30*/  STL [R1+0x18], R6 ;  /* 0x0000180601007387 */ /* 0x0001e60000100800 */
[C---:B------:R-:W-:Y:S02]  /*1b40*/  LOP3.LUT R0, R4.reuse, 0xe0, RZ, 0xc0, !PT ;  /* 0x000000e004007812 */ /* 0x040fe400078ec0ff */
[----:B------:R-:W-:Y:S02]  /*1b50*/  LOP3.LUT P0, RZ, R4, 0x1f, RZ, 0xc0, !PT ;  /* 0x0000001f04ff7812 */ /* 0x000fe4000780c0ff */
[----:B------:R-:W-:-:S04]  /*1b60*/  IADD3 R0, PT, PT, R0, -0x80, RZ ;  /* 0xffffff8000007810 */ /* 0x000fc80007ffe0ff */
[----:B------:R-:W-:-:S05]  /*1b70*/  SHF.R.U32.HI R0, RZ, 0x5, R0 ;  /* 0x00000005ff007819 */ /* 0x000fca0000011600 */
[----:B------:R-:W-:-:S05]  /*1b80*/  IMAD R15, R0, -0x4, R1 ;  /* 0xfffffffc000f7824 */ /* 0x000fca00078e0201 */
[----:B------:R-:W2:Y:S04]  /*1b90*/  LDL R0, [R15+0x18] ;  /* 0x000018000f007983 */ /* 0x000ea80000100800 */
[----:B------:R-:W2:Y:S04]  /*1ba0*/  LDL R3, [R15+0x14] ;  /* 0x000014000f037983 */ /* 0x000ea80000100800 */
[----:B------:R-:W3:Y:S01]  /*1bb0*/  @P0 LDL R2, [R15+0x10] ;  /* 0x000010000f020983 */ /* 0x000ee20000100800 */
[----:B------:R-:W-:Y:S01]  /*1bc0*/  LOP3.LUT R4, R4, 0x1f, RZ, 0xc0, !PT ;  /* 0x0000001f04047812 */ /* 0x000fe200078ec0ff */
[----:B------:R-:W-:Y:S01]  /*1bd0*/  UMOV UR4, 0x54442d19 ;  /* 0x54442d1900047882 */ /* 0x000fe20000000000 */
[----:B------:R-:W-:-:S02]  /*1be0*/  UMOV UR5, 0x3bf921fb ;  /* 0x3bf921fb00057882 */ /* 0x000fc40000000000 */
[-C--:B--2---:R-:W-:Y:S02]  /*1bf0*/  @P0 SHF.L.W.U32.HI R0, R3, R4.reuse, R0 ;  /* 0x0000000403000219 */ /* 0x084fe40000010e00 */
[----:B---3--:R-:W-:-:S04]  /*1c00*/  @P0 SHF.L.W.U32.HI R3, R2, R4, R3 ;  /* 0x0000000402030219 */ /* 0x008fc80000010e03 */
[C---:B------:R-:W-:Y:S02]  /*1c10*/  SHF.L.W.U32.HI R2, R3.reuse, 0x2, R0 ;  /* 0x0000000203027819 */ /* 0x040fe40000010e00 */
[----:B------:R-:W-:Y:S02]  /*1c20*/  SHF.L.U32 R3, R3, 0x2, RZ ;  /* 0x0000000203037819 */ /* 0x000fe400000006ff */
[----:B------:R-:W-:Y:S02]  /*1c30*/  SHF.R.S32.HI R4, RZ, 0x1f, R2 ;  /* 0x0000001fff047819 */ /* 0x000fe40000011402 */
[----:B------:R-:W-:Y:S02]  /*1c40*/  ISETP.GE.AND P0, PT, R2, RZ, PT ;  /* 0x000000ff0200720c */ /* 0x000fe40003f06270 */
[C---:B------:R-:W-:Y:S02]  /*1c50*/  LOP3.LUT R12, R4.reuse, R3, RZ, 0x3c, !PT ;  /* 0x00000003040c7212 */ /* 0x040fe400078e3cff */
[----:B------:R-:W-:-:S02]  /*1c60*/  LOP3.LUT R13, R4, R2, RZ, 0x3c, !PT ;  /* 0x00000002040d7212 */ /* 0x000fc400078e3cff */
[----:B------:R-:W-:-:S04]  /*1c70*/  SHF.R.U32.HI R3, RZ, 0x1e, R0 ;  /* 0x0000001eff037819 */ /* 0x000fc80000011600 */
[----:B------:R-:W1:Y:S01]  /*1c80*/  I2F.F64.S64 R12, R12 ;  /* 0x0000000c000c7312 */ /* 0x000e620000301c00 */
[----:B------:R-:W-:Y:S01]  /*1c90*/  LEA.HI R0, R2, R3, RZ, 0x1 ;  /* 0x0000000302007211 */ /* 0x000fe200078f08ff */
[----:B-1----:R-:W-:-:S10]  /*1ca0*/  DMUL R16, R12, UR4 ;  /* 0x000000040c107c28 */ /* 0x002fd40008000000 */
[----:B------:R-:W1:Y:S02]  /*1cb0*/  F2F.F32.F64 R16, R16 ;  /* 0x0000001000107310 */ /* 0x000e640000301000 */
[----:B01----:R-:W-:-:S07]  /*1cc0*/  FSEL R4, -R16, R16, !P0 ;  /* 0x0000001010047208 */ /* 0x003fce0004000100 */
.L_x_29:
[----:B------:R-:W-:Y:S05]  /*1cd0*/  BSYNC.RECONVERGENT B0 ;  /* 0x0000000000007941 */ /* 0x000fea0003800200 */
.L_x_28:
[----:B------:R-:W0:Y:S02]  /*1ce0*/  LDC.64 R2, c[0x0][0x390] ;  /* 0x0000e400ff027b82 */ /* 0x000e240000000a00 */
[----:B0-----:R-:W-:-:S04]  /*1cf0*/  IMAD R7, R7, R2, RZ ;  /* 0x0000000207077224 */ /* 0x001fc800078e02ff */
[----:B------:R-:W-:-:S05]  /*1d00*/  IMAD.WIDE R16, R7, 0x4, R8 ;  /* 0x0000000407107825 */ /* 0x000fca00078e0208 */
[----:B------:R-:W2:Y:S01]  /*1d10*/  LDG.E.CONSTANT R13, desc[UR6][R16.64] ;  /* 0x00000006100d7981 */ /* 0x000ea2000c1e9900 */
[----:B------:R-:W-:Y:S01]  /*1d20*/  ISETP.GE.AND P0, PT, R5, R3, PT ;  /* 0x000000030500720c */ /* 0x000fe20003f06270 */
[----:B------:R-:W-:-:S05]  /*1d30*/  IMAD.WIDE R6, R7, 0x4, R10 ;  /* 0x0000000407067825 */ /* 0x000fca00078e020a */
[----:B--2---:R0:W-:Y:S07]  /*1d40*/  STG.E desc[UR6][R6.64], R13 ;  /* 0x0000000d06007986 */ /* 0x0041ee000c101906 */
[----:B------:R-:W-:Y:S05]  /*1d50*/  @P0 EXIT ;  /* 0x000000000000094d */ /* 0x000fea0003800000 */
[----:B------:R-:W-:-:S05]  /*1d60*/  IMAD.WIDE R16, R2, 0x4, R16 ;  /* 0x0000000402107825 */ /* 0x000fca00078e0210 */
[----:B------:R1:W2:Y:S01]  /*1d70*/  LDG.E.CONSTANT R12, desc[UR6][R16.64] ;  /* 0x00000006100c7981 */ /* 0x0002a2000c1e9900 */
[----:B------:R-:W-:Y:S02]  /*1d80*/  IMAD.MOV.U32 R20, RZ, RZ, 0x37cbac00 ;  /* 0x37cbac00ff147424 */ /* 0x000fe400078e00ff */
[----:B------:R-:W-:Y:S01]  /*1d90*/  FMUL R15, R4, R4 ;  /* 0x00000004040f7220 */ /* 0x000fe20000400000 */
[----:B------:R-:W-:Y:S01]  /*1da0*/  LOP3.LUT R18, R0, 0x1, RZ, 0xc0, !PT ;  /* 0x0000000100127812 */ /* 0x000fe200078ec0ff */
[----:B0-----:R-:W-:Y:S01]  /*1db0*/  IMAD.WIDE R6, R2, 0x4, R6 ;  /* 0x0000000402067825 */ /* 0x001fe200078e0206 */
[----:B------:R-:W-:-:S03]  /*1dc0*/  IADD3 R0, PT, PT, R0, 0x1, RZ ;  /* 0x0000000100007810 */ /* 0x000fc60007ffe0ff */
[----:B------:R-:W-:Y:S01]  /*1dd0*/  FFMA R19, R15, R20, -0.0013887860113754868507 ;  /* 0xbab607ed0f137423 */ /* 0x000fe20000000014 */
[----:B------:R-:W-:Y:S02]  /*1de0*/  ISETP.NE.U32.AND P0, PT, R18, 0x1, PT ;  /* 0x000000011200780c */ /* 0x000fe40003f05070 */
[----:B------:R-:W-:Y:S02]  /*1df0*/  MOV R20, 0x3c0885e4 ;  /* 0x3c0885e400147802 */ /* 0x000fe40000000f00 */
[----:B------:R-:W-:Y:S01]  /*1e00*/  FSEL R18, R19, -0.00019574658654164522886, P0 ;  /* 0xb94d415313127808 */ /* 0x000fe20000000000 */
[----:B------:R-:W-:Y:S01]  /*1e10*/  IMAD.MOV.U32 R19, RZ, RZ, 0x3e2aaaa8 ;  /* 0x3e2aaaa8ff137424 */ /* 0x000fe200078e00ff */
[----:B------:R-:W-:Y:S02]  /*1e20*/  FSEL R20, R20, 0.041666727513074874878, !P0 ;  /* 0x3d2aaabb14147808 */ /* 0x000fe40004000000 */
[----:B-1----:R-:W-:Y:S02]  /*1e30*/  IADD3 R16, PT, PT, R5, 0x1, RZ ;  /* 0x0000000105107810 */ /* 0x002fe40007ffe0ff */
[----:B------:R-:W-:Y:S01]  /*1e40*/  LOP3.LUT P1, RZ, R0, 0x2, RZ, 0xc0, !PT ;  /* 0x0000000200ff7812 */ /* 0x000fe2000782c0ff */
[----:B------:R-:W-:Y:S01]  /*1e50*/  FFMA R18, R15, R18, R20 ;  /* 0x000000120f127223 */ /* 0x000fe20000000014 */
[----:B------:R-:W-:-:S02]  /*1e60*/  FSEL R17, -R19, -0.4999999701976776123, !P0 ;  /* 0xbeffffff13117808 */ /* 0x000fc40004000100 */
[----:B------:R-:W-:Y:S02]  /*1e70*/  FSEL R0, R4, 1, !P0 ;  /* 0x3f80000004007808 */ /* 0x000fe40004000000 */
[----:B------:R-:W-:Y:S01]  /*1e80*/  ISETP.GE.AND P0, PT, R16, R3, PT ;  /* 0x000000031000720c */ /* 0x000fe20003f06270 */
[C---:B------:R-:W-:Y:S02]  /*1e90*/  FFMA R17, R15.reuse, R18, R17 ;  /* 0x000000120f117223 */ /* 0x040fe40000000011 */
[----:B------:R-:W-:-:S04]  /*1ea0*/  FFMA R15, R15, R0, RZ ;  /* 0x000000000f0f7223 */ /* 0x000fc800000000ff */
[----:B------:R-:W-:Y:S01]  /*1eb0*/  FFMA R0, R15, R17, R0 ;  /* 0x000000110f007223 */ /* 0x000fe20000000000 */
[----:B------:R-:W-:-:S03]  /*1ec0*/  FADD R15, R14, R14 ;  /* 0x0000000e0e0f7221 */ /* 0x000fc60000000000 */
[----:B------:R-:W-:-:S04]  /*1ed0*/  @P1 FADD R0, RZ, -R0 ;  /* 0x80000000ff001221 */ /* 0x000fc80000000000 */
[----:B------:R-:W-:Y:S01]  /*1ee0*/  FMUL R0, R0, R15 ;  /* 0x0000000f00007220 */ /* 0x000fe20000400000 */
[----:B--2---:R0:W-:Y:S01]  /*1ef0*/  STG.E desc[UR6][R6.64], R12 ;  /* 0x0000000c06007986 */ /* 0x0041e2000c101906 */
[----:B------:R-:W-:Y:S05]  /*1f00*/  @P0 EXIT ;  /* 0x000000000000094d */ /* 0x000fea0003800000 */
[CC--:B0-----:R-:W-:Y:S01]  /*1f10*/  FFMA R7, R14.reuse, R14.reuse, 1 ;  /* 0x3f8000000e077423 */ /* 0x0c1fe2000000000e */
[----:B------:R-:W-:Y:S01]  /*1f20*/  FMUL R20, R14, -R14 ;  /* 0x8000000e0e147220 */ /* 0x000fe20000400000 */
[-C--:B------:R-:W-:Y:S02]  /*1f30*/  IMAD R21, R5, R2.reuse, RZ ;  /* 0x0000000205157224 */ /* 0x080fe400078e02ff */
[----:B------:R-:W-:Y:S01]  /*1f40*/  FADD R4, -R0, R7 ;  /* 0x0000000700047221 */ /* 0x000fe20000000100 */
[----:B------:R-:W-:-:S03]  /*1f50*/  IMAD R7, R16, R2, RZ ;  /* 0x0000000210077224 */ /* 0x000fc600078e02ff */
[----:B------:R-:W-:-:S07]  /*1f60*/  FMUL R22, R4, 0.5 ;  /* 0x3f00000004167820 */ /* 0x000fce0000400000 */
.L_x_31:
[----:B------:R-:W-:-:S04]  /*1f70*/  IMAD.WIDE R14, R7, 0x4, R8 ;  /* 0x00000004070e7825 */ /* 0x000fc800078e0208 */
[----:B------:R-:W-:Y:S02]  /*1f80*/  IMAD.WIDE R16, R21, 0x4, R8 ;  /* 0x0000000415107825 */ /* 0x000fe400078e0208 */
[----:B------:R-:W2:Y:S04]  /*1f90*/  LDG.E.CONSTANT R14, desc[UR6][R14.64] ;  /* 0x000000060e0e7981 */ /* 0x000ea8000c1e9900 */
[----:B------:R-:W2:Y:S01]  /*1fa0*/  LDG.E.CONSTANT R17, desc[UR6][R16.64] ;  /* 0x0000000610117981 */ /* 0x000ea2000c1e9900 */
[----:B------:R-:W-:Y:S01]  /*1fb0*/  FMUL R13, R20, R13 ;  /* 0x0000000d140d7220 */ /* 0x000fe20000400000 */
[----:B------:R-:W-:Y:S01]  /*1fc0*/  MOV R6, R12 ;  /* 0x0000000c00067202 */ /* 0x000fe20000000f00 */
[----:B------:R-:W-:Y:S01]  /*1fd0*/  IMAD.WIDE R18, R7, 0x4, R10 ;  /* 0x0000000407127825 */ /* 0x000fe200078e020a */
[----:B------:R-:W-:-:S03]  /*1fe0*/  IADD3 R21, PT, PT, R21, R2, RZ ;  /* 0x0000000215157210 */ /* 0x000fc60007ffe0ff */
[----:B------:R-:W-:Y:S01]  /*1ff0*/  FFMA R13, R0, R12, R13 ;  /* 0x0000000c000d7223 */ /* 0x000fe2000000000d */
[----:B------:R-:W-:Y:S01]  /*2000*/  IADD3 R7, PT, PT, R7, R2, RZ ;  /* 0x0000000207077210 */ /* 0x000fe20007ffe0ff */
[----:B--2---:R-:W-:-:S04]  /*2010*/  FADD R4, R14, R17 ;  /* 0x000000110e047221 */ /* 0x004fc80000000000 */
[----:B------:R-:W-:Y:S01]  /*2020*/  FFMA R12, R22, R4, R13 ;  /* 0x00000004160c7223 */ /* 0x000fe2000000000d */
[C---:B------:R-:W-:Y:S01]  /*2030*/  VIADD R4, R5.reuse, 0x2 ;  /* 0x0000000205047836 */ /* 0x040fe20000000000 */
[----:B------:R-:W-:Y:S01]  /*2040*/  IADD3 R5, PT, PT, R5, 0x1, RZ ;  /* 0x0000000105057810 */ /* 0x000fe20007ffe0ff */
[----:B------:R-:W-:Y:S02]  /*2050*/  IMAD.MOV.U32 R13, RZ, RZ, R6 ;  /* 0x000000ffff0d7224 */ /* 0x000fe400078e0006 */
[----:B------:R0:W-:Y:S01]  /*2060*/  STG.E desc[UR6][R18.64], R12 ;  /* 0x0000000c12007986 */ /* 0x0001e2000c101906 */
[----:B------:R-:W-:-:S13]  /*2070*/  ISETP.GE.AND P0, PT, R4, R3, PT ;  /* 0x000000030400720c */ /* 0x000fda0003f06270 */
[----:B0-----:R-:W-:Y:S05]  /*2080*/  @!P0 BRA `(.L_x_31) ;  /* 0xfffffffc00b88947 */ /* 0x001fea000383ffff */
[----:B------:R-:W-:Y:S05]  /*2090*/  EXIT ;  /* 0x000000000000794d */ /* 0x000fea0003800000 */
        .weak           $__internal_0_$__cuda_sm3x_div_rn_noftz_f32_slowpath
        .type           $__internal_0_$__cuda_sm3x_div_rn_noftz_f32_slowpath,@function
        .size           $__internal_0_$__cuda_sm3x_div_rn_noftz_f32_slowpath,(.L_x_147 - $__internal_0_$__cuda_sm3x_div_rn_noftz_f32_slowpath)
$__internal_0_$__cuda_sm3x_div_rn_noftz_f32_slowpath:
[--C-:B------:R-:W-:Y:S01]  /*20a0*/  SHF.R.U32.HI R0, RZ, 0x17, R3.reuse ;  /* 0x00000017ff007819 */ /* 0x100fe20000011603 */
[----:B------:R-:W-:-:S03]  /*20b0*/  IMAD.MOV.U32 R6, RZ, RZ, R3 ;  /* 0x000000ffff067224 */ /* 0x000fc600078e0003 */
[----:B------:R-:W-:-:S04]  /*20c0*/  LOP3.LUT R4, R0, 0xff, RZ, 0xc0, !PT ;  /* 0x000000ff00047812 */ /* 0x000fc800078ec0ff */
[----:B------:R-:W-:-:S04]  /*20d0*/  IADD3 R12, PT, PT, R4, -0x1, RZ ;  /* 0xffffffff040c7810 */ /* 0x000fc80007ffe0ff */
[----:B------:R-:W-:-:S13]  /*20e0*/  ISETP.GT.U32.AND P0, PT, R12, 0xfd, PT ;  /* 0x000000fd0c00780c */ /* 0x000fda0003f04070 */
[----:B------:R-:W-:Y:S01]  /*20f0*/  @!P0 MOV R13, RZ ;  /* 0x000000ff000d8202 */ /* 0x000fe20000000f00 */
[----:B------:R-:W-:Y:S06]  /*2100*/  @!P0 BRA `(.L_x_32) ;  /* 0x0000000000408947 */ /* 0x000fec0003800000 */
[----:B------:R-:W-:Y:S02]  /*2110*/  FSETP.GTU.FTZ.AND P0, PT, |R3|, +INF , PT ;  /* 0x7f8000000300780b */ /* 0x000fe40003f1c200 */
[----:B------:R-:W-:-:S11]  /*2120*/  MOV R0, R3 ;  /* 0x0000000300007202 */ /* 0x000fd60000000f00 */
[----:B------:R-:W-:Y:S05]  /*2130*/  @P0 BRA `(.L_x_33) ;  /* 0x0000000400280947 */ /* 0x000fea0003800000 */
[----:B------:R-:W-:-:S05]  /*2140*/  IMAD.MOV.U32 R3, RZ, RZ, 0x408e2c19 ;  /* 0x408e2c19ff037424 */ /* 0x000fca00078e00ff */
[----:B------:R-:W-:-:S13]  /*2150*/  LOP3.LUT P0, RZ, R6, 0x7fffffff, R3, 0xc8, !PT ;  /* 0x7fffffff06ff7812 */ /* 0x000fda000780c803 */
[----:B------:R-:W-:Y:S05]  /*2160*/  @!P0 BRA `(.L_x_34) ;  /* 0x0000000400148947 */ /* 0x000fea0003800000 */
[----:B------:R-:W-:Y:S02]  /*2170*/  FSETP.NEU.FTZ.AND P0, PT, |R0|, +INF , PT ;  /* 0x7f8000000000780b */ /* 0x000fe40003f1d200 */
[----:B------:R-:W-:-:S04]  /*2180*/  LOP3.LUT P1, RZ, R3, 0x7fffffff, RZ, 0xc0, !PT ;  /* 0x7fffffff03ff7812 */ /* 0x000fc8000782c0ff */
[----:B------:R-:W-:-:S13]  /*2190*/  PLOP3.LUT P0, PT, P0, P1, PT, 0x2f, 0xf2 ;  /* 0x0000000000f2781c */ /* 0x000fda0000702577 */
[----:B------:R-:W-:Y:S05]  /*21a0*/  @P0 BRA `(.L_x_35) ;  /* 0x0000000000fc0947 */ /* 0x000fea0003800000 */
[----:B------:R-:W-:-:S13]  /*21b0*/  LOP3.LUT P0, RZ, R6, 0x7fffffff, RZ, 0xc0, !PT ;  /* 0x7fffffff06ff7812 */ /* 0x000fda000780c0ff */
[----:B------:R-:W-:Y:S05]  /*21c0*/  @!P0 BRA `(.L_x_36) ;  /* 0x0000000000e88947 */ /* 0x000fea0003800000 */
[----:B------:R-:W-:Y:S01]  /*21d0*/  ISETP.GE.AND P0, PT, R12, RZ, PT ;  /* 0x000000ff0c00720c */ /* 0x000fe20003f06270 */
[----:B------:R-:W-:-:S12]  /*21e0*/  HFMA2 R13, -RZ, RZ, 0, 0 ;  /* 0x00000000ff0d7431 */ /* 0x000fd800000001ff */
[----:B------:R-:W-:Y:S01]  /*21f0*/  @!P0 FFMA R6, R0, 1.84467440737095516160e+19, RZ ;  /* 0x5f80000000068823 */ /* 0x000fe200000000ff */
[----:B------:R-:W-:-:S07]  /*2200*/  @!P0 IADD3 R13, PT, PT, R13, 0x40, RZ ;  /* 0x000000400d0d8810 */ /* 0x000fce0007ffe0ff */
.L_x_32:
[----:B------:R-:W-:Y:S01]  /*2210*/  LEA R3, R4, 0xc0800000, 0x17 ;  /* 0xc080000004037811 */ /* 0x000fe200078eb8ff */
[----:B------:R-:W-:Y:S01]  /*2220*/  UMOV UR4, 0x408e2c19 ;  /* 0x408e2c1900047882 */ /* 0x000fe20000000000 */
[----:B------:R-:W-:Y:S01]  /*2230*/  IADD3 R4, PT, PT, R13, 0x81, -R4 ;  /* 0x000000810d047810 */ /* 0x000fe20007ffe804 */
[----:B------:R-:W-:Y:S02]  /*2240*/  UIADD3 UR4, UPT, UPT, UR4, -0x1000000, URZ ;  /* 0xff00000004047890 */ /* 0x000fe4000fffe0ff */
[----:B------:R-:W-:-:S04]  /*2250*/  IMAD.IADD R6, R6, 0x1, -R3 ;  /* 0x0000000106067824 */ /* 0x000fc800078e0a03 */
[----:B------:R-:W0:Y:S01]  /*2260*/  MUFU.RCP R0, R6 ;  /* 0x0000000600007308 */ /* 0x000e220000001000 */
[----:B------:R-:W-:-:S04]  /*2270*/  FADD.FTZ R3, -R6, -RZ ;  /* 0x800000ff06037221 */ /* 0x000fc80000010100 */
[----:B0-----:R-:W-:-:S04]  /*2280*/  FFMA R15, R0, R3, 1 ;  /* 0x3f800000000f7423 */ /* 0x001fc80000000003 */
[----:B------:R-:W-:-:S04]  /*2290*/  FFMA R0, R0, R15, R0 ;  /* 0x0000000f00007223 */ /* 0x000fc80000000000 */
[----:B------:R-:W-:-:S04]  /*22a0*/  FFMA R12, R0, UR4, RZ ;  /* 0x00000004000c7c23 */ /* 0x000fc800080000ff */
[----:B------:R-:W-:-:S04]  /*22b0*/  FFMA R15, R3, R12, UR4 ;  /* 0x00000004030f7e23 */ /* 0x000fc8000800000c */
[----:B------:R-:W-:-:S04]  /*22c0*/  FFMA R15, R0, R15, R12 ;  /* 0x0000000f000f7223 */ /* 0x000fc8000000000c */
[----:B------:R-:W-:-:S04]  /*22d0*/  FFMA R12, R3, R15, UR4 ;  /* 0x00000004030c7e23 */ /* 0x000fc8000800000f */
[----:B------:R-:W-:-:S05]  /*22e0*/  FFMA R3, R0, R12, R15 ;  /* 0x0000000c00037223 */ /* 0x000fca000000000f */
[----:B------:R-:W-:-:S04]  /*22f0*/  SHF.R.U32.HI R6, RZ, 0x17, R3 ;  /* 0x00000017ff067819 */ /* 0x000fc80000011603 */
[----:B------:R-:W-:-:S04]  /*2300*/  LOP3.LUT R6, R6, 0xff, RZ, 0xc0, !PT ;  /* 0x000000ff06067812 */ /* 0x000fc800078ec0ff */
[----:B------:R-:W-:-:S04]  /*2310*/  IADD3 R14, PT, PT, R6, R4, RZ ;  /* 0x00000004060e7210 */ /* 0x000fc80007ffe0ff */
[----:B------:R-:W-:-:S04]  /*2320*/  IADD3 R6, PT, PT, R14, -0x1, RZ ;  /* 0xffffffff0e067810 */ /* 0x000fc80007ffe0ff */
[----:B------:R-:W-:-:S13]  /*2330*/  ISETP.GE.U32.AND P0, PT, R6, 0xfe, PT ;  /* 0x000000fe0600780c */ /* 0x000fda0003f06070 */
[----:B------:R-:W-:Y:S05]  /*2340*/  @!P0 BRA `(.L_x_37) ;  /* 0x0000000000808947 */ /* 0x000fea0003800000 */
[----:B------:R-:W-:-:S13]  /*2350*/  ISETP.GT.AND P0, PT, R14, 0xfe, PT ;  /* 0x000000fe0e00780c */ /* 0x000fda0003f04270 */
[----:B------:R-:W-:Y:S05]  /*2360*/  @P0 BRA `(.L_x_38) ;  /* 0x00000000006c0947 */ /* 0x000fea0003800000 */
[----:B------:R-:W-:-:S13]  /*2370*/  ISETP.GE.AND P0, PT, R14, 0x1, PT ;  /* 0x000000010e00780c */ /* 0x000fda0003f06270 */
[----:B------:R-:W-:Y:S05]  /*2380*/  @P0 BRA `(.L_x_39) ;  /* 0x0000000000980947 */ /* 0x000fea0003800000 */
[----:B------:R-:W-:Y:S02]  /*2390*/  ISETP.GE.AND P0, PT, R14, -0x18, PT ;  /* 0xffffffe80e00780c */ /* 0x000fe40003f06270 */
[----:B------:R-:W-:-:S11]  /*23a0*/  LOP3.LUT R3, R3, 0x80000000, RZ, 0xc0, !PT ;  /* 0x8000000003037812 */ /* 0x000fd600078ec0ff */
[----:B------:R-:W-:Y:S05]  /*23b0*/  @!P0 BRA `(.L_x_39) ;  /* 0x00000000008c8947 */ /* 0x000fea0003800000 */
[CCC-:B------:R-:W-:Y:S01]  /*23c0*/  FFMA.RZ R4, R0.reuse, R12.reuse, R15.reuse ;  /* 0x0000000c00047223 */ /* 0x1c0fe2000000c00f */
[-CC-:B------:R-:W-:Y:S01]  /*23d0*/  FFMA.RM R13, R0, R12.reuse, R15.reuse ;  /* 0x0000000c000d7223 */ /* 0x180fe2000000400f */
[C---:B------:R-:W-:Y:S02]  /*23e0*/  ISETP.NE.AND P2, PT, R14.reuse, RZ, PT ;  /* 0x000000ff0e00720c */ /* 0x040fe40003f45270 */
[----:B------:R-:W-:Y:S02]  /*23f0*/  ISETP.NE.AND P1, PT, R14, RZ, PT ;  /* 0x000000ff0e00720c */ /* 0x000fe40003f25270 */
[----:B------:R-:W-:Y:S01]  /*2400*/  LOP3.LUT R6, R4, 0x7fffff, RZ, 0xc0, !PT ;  /* 0x007fffff04067812 */ /* 0x000fe200078ec0ff */
[----:B------:R-:W-:Y:S01]  /*2410*/  FFMA.RP R4, R0, R12, R15 ;  /* 0x0000000c00047223 */ /* 0x000fe2000000800f */
[C---:B------:R-:W-:Y:S01]  /*2420*/  VIADD R15, R14.reuse, 0x20 ;  /* 0x000000200e0f7836 */ /* 0x040fe20000000000 */
[----:B------:R-:W-:Y:S02]  /*2430*/  IADD3 R0, PT, PT, -R14, RZ, RZ ;  /* 0x000000ff0e007210 */ /* 0x000fe40007ffe1ff */
[----:B------:R-:W-:-:S02]  /*2440*/  LOP3.LUT R6, R6, 0x800000, RZ, 0xfc, !PT ;  /* 0x0080000006067812 */ /* 0x000fc400078efcff */
[----:B------:R-:W-:Y:S02]  /*2450*/  FSETP.NEU.FTZ.AND P0, PT, R4, R13, PT ;  /* 0x0000000d0400720b */ /* 0x000fe40003f1d000 */
[----:B------:R-:W-:Y:S02]  /*2460*/  SHF.L.U32 R15, R6, R15, RZ ;  /* 0x0000000f060f7219 */ /* 0x000fe400000006ff */
[----:B------:R-:W-:Y:S02]  /*2470*/  SEL R13, R0, RZ, P2 ;  /* 0x000000ff000d7207 */ /* 0x000fe40001000000 */
[----:B------:R-:W-:Y:S02]  /*2480*/  ISETP.NE.AND P1, PT, R15, RZ, P1 ;  /* 0x000000ff0f00720c */ /* 0x000fe40000f25270 */
[----:B------:R-:W-:Y:S02]  /*2490*/  SHF.R.U32.HI R13, RZ, R13, R6 ;  /* 0x0000000dff0d7219 */ /* 0x000fe40000011606 */
[----:B------:R-:W-:-:S02]  /*24a0*/  PLOP3.LUT P0, PT, P0, P1, PT, 0xf8, 0x8f ;  /* 0x00000000008f781c */ /* 0x000fc40000703f70 */
[----:B------:R-:W-:Y:S02]  /*24b0*/  SHF.R.U32.HI R15, RZ, 0x1, R13 ;  /* 0x00000001ff0f7819 */ /* 0x000fe4000001160d */
[----:B------:R-:W-:-:S04]  /*24c0*/  SEL R0, RZ, 0x1, !P0 ;  /* 0x00000001ff007807 */ /* 0x000fc80004000000 */
[----:B------:R-:W-:-:S04]  /*24d0*/  LOP3.LUT R0, R0, 0x1, R15, 0xf8, !PT ;  /* 0x0000000100007812 */ /* 0x000fc800078ef80f */
[----:B------:R-:W-:-:S04]  /*24e0*/  LOP3.LUT R0, R0, R13, RZ, 0xc0, !PT ;  /* 0x0000000d00007212 */ /* 0x000fc800078ec0ff */
[----:B------:R-:W-:-:S04]  /*24f0*/  IADD3 R0, PT, PT, R15, R0, RZ ;  /* 0x000000000f007210 */ /* 0x000fc80007ffe0ff */
[----:B------:R-:W-:Y:S01]  /*2500*/  LOP3.LUT R3, R0, R3, RZ, 0xfc, !PT ;  /* 0x0000000300037212 */ /* 0x000fe200078efcff */
[----:B------:R-:W-:Y:S06]  /*2510*/  BRA `(.L_x_39) ;  /* 0x0000000000347947 */ /* 0x000fec0003800000 */
.L_x_38:
[----:B------:R-:W-:-:S04]  /*2520*/  LOP3.LUT R3, R3, 0x80000000, RZ, 0xc0, !PT ;  /* 0x8000000003037812 */ /* 0x000fc800078ec0ff */
[----:B------:R-:W-:Y:S01]  /*2530*/  LOP3.LUT R3, R3, 0x7f800000, RZ, 0xfc, !PT ;  /* 0x7f80000003037812 */ /* 0x000fe200078efcff */
[----:B------:R-:W-:Y:S06]  /*2540*/  BRA `(.L_x_39) ;  /* 0x0000000000287947 */ /* 0x000fec0003800000 */
.L_x_37:
[----:B------:R-:W-:Y:S01]  /*2550*/  IMAD R3, R4, 0x800000, R3 ;  /* 0x0080000004037824 */ /* 0x000fe200078e0203 */
[----:B------:R-:W-:Y:S06]  /*2560*/  BRA `(.L_x_39) ;  /* 0x0000000000207947 */ /* 0x000fec0003800000 */
.L_x_36:
[----:B------:R-:W-:-:S04]  /*2570*/  LOP3.LUT R3, R6, 0x80000000, R3, 0x48, !PT ;  /* 0x8000000006037812 */ /* 0x000fc800078e4803 */
[----:B------:R-:W-:Y:S01]  /*2580*/  LOP3.LUT R3, R3, 0x7f800000, RZ, 0xfc, !PT ;  /* 0x7f80000003037812 */ /* 0x000fe200078efcff */
[----:B------:R-:W-:Y:S06]  /*2590*/  BRA `(.L_x_39) ;  /* 0x0000000000147947 */ /* 0x000fec0003800000 */
.L_x_35:
[----:B------:R-:W-:Y:S01]  /*25a0*/  LOP3.LUT R3, R6, 0x80000000, R3, 0x48, !PT ;  /* 0x8000000006037812 */ /* 0x000fe200078e4803 */
[----:B------:R-:W-:Y:S06]  /*25b0*/  BRA `(.L_x_39) ;  /* 0x00000000000c7947 */ /* 0x000fec0003800000 */
.L_x_34:
[----:B------:R-:W0:Y:S01]  /*25c0*/  MUFU.RSQ R3, -QNAN ;  /* 0xffc0000000037908 */ /* 0x000e220000001400 */
[----:B------:R-:W-:Y:S05]  /*25d0*/  BRA `(.L_x_39) ;  /* 0x0000000000047947 */ /* 0x000fea0003800000 */
.L_x_33:
[----:B------:R-:W-:-:S07]  /*25e0*/  FADD.FTZ R3, R0, 4.4428830146789550781 ;  /* 0x408e2c1900037421 */ /* 0x000fce0000010000 */
.L_x_39:
[----:B0-----:R-:W-:Y:S01]  /*25f0*/  MOV R0, R3 ;  /* 0x0000000300007202 */ /* 0x001fe20000000f00 */
[----:B------:R-:W-:-:S04]  /*2600*/  HFMA2 R3, -RZ, RZ, 0, 0 ;  /* 0x00000000ff037431 */ /* 0x000fc800000001ff */
[----:B------:R-:W-:Y:S05]  /*2610*/  RET.REL.NODEC R2 `(supersmoother_many_series_one_param_f32) ;  /* 0xffffffd802787950 */ /* 0x000fea0003c3ffff */
.L_x_40:
[----:B------:R-:W-:-:S00]  /*2620*/  BRA `(.L_x_40) ;  /* 0xfffffffc00fc7947 */ /* 0x000fc0000383ffff */
[----:B------:R-:W-:-:S00]  /*2630*/  NOP ;  /* 0x0000000000007918 */ /* 0x000fc00000000000 */
        /* <DEDUP_REMOVED lines=12> */
.L_x_147:


//--------------------- .text.supersmoother_batch_warp_scan_f32 --------------------------
	.section	.text.supersmoother_batch_warp_scan_f32,"ax",@progbits
	.align	128
        .global         supersmoother_batch_warp_scan_f32
        .type           supersmoother_batch_warp_scan_f32,@function
        .size           supersmoother_batch_warp_scan_f32,(.L_x_148 - supersmoother_batch_warp_scan_f32)
        .other          supersmoother_batch_warp_scan_f32,@"STO_CUDA_ENTRY STV_DEFAULT"
supersmoother_batch_warp_scan_f32:
.text.supersmoother_batch_warp_scan_f32:
[----:B------:R-:W0:Y:S01]  /*0000*/  LDC R1, c[0x0][0x37c] ;  /* 0x0000df00ff017b82 */ /* 0x000e220000000800 */
[----:B------:R-:W1:Y:S07]  /*0010*/  S2R R7, SR_CTAID.X ;  /* 0x0000000000077919 */ /* 0x000e6e0000002500 */
[----:B------:R-:W1:Y:S01]  /*0020*/  LDC.64 R4, c[0x0][0x390] ;  /* 0x0000e400ff047b82 */ /* 0x000e620000000a00 */
[----:B0-----:R-:W-:Y:S01]  /*0030*/  VIADD R1, R1, 0xffffffe0 ;  /* 0xffffffe001017836 */ /* 0x001fe20000000000 */
[----:B------:R-:W0:Y:S01]  /*0040*/  S2R R0, SR_TID.X ;  /* 0x0000000000007919 */ /* 0x000e220000002100 */
[----:B-1----:R-:W-:-:S04]  /*0050*/  ISETP.GE.AND P0, PT, R7, R5, PT ;  /* 0x000000050700720c */ /* 0x002fc80003f06270 */
[----:B------:R-:W-:-:S04]  /*0060*/  ISETP.LT.OR P0, PT, R4, 0x1, P0 ;  /* 0x000000010400780c */ /* 0x000fc80000701670 */
[----:B0-----:R-:W-:-:S13]  /*0070*/  ISETP.GT.U32.OR P0, PT, R0, 0x1f, P0 ;  /* 0x0000001f0000780c */ /* 0x001fda0000704470 */
[----:B------:R-:W-:Y:S05]  /*0080*/  @P0 EXIT ;  /* 0x000000000000094d */ /* 0x000fea0003800000 */
[----:B------:R-:W0:Y:S01]  /*0090*/  LDC R9, c[0x0][0x398] ;  /* 0x0000e600ff097b82 */ /* 0x000e220000000800 */
[----:B------:R-:W1:Y:S01]  /*00a0*/  LDCU.64 UR4, c[0x0][0x3a0] ;  /* 0x00007400ff0477ac */ /* 0x000e620008000a00 */
[----:B------:R-:W-:Y:S01]  /*00b0*/  IMAD.WIDE.U32 R2, R7, R4, RZ ;  /* 0x0000000407027225 */ /* 0x000fe200078e00ff */
[----:B------:R-:W2:Y:S03]  /*00c0*/  LDCU.64 UR6, c[0x0][0x358] ;  /* 0x00006b00ff0677ac */ /* 0x000ea60008000a00 */
[C---:B------:R-:W-:Y:S01]  /*00d0*/  IMAD.SHL.U32 R10, R2.reuse, 0x4, RZ ;  /* 0x00000004020a7824 */ /* 0x040fe200078e00ff */
[----:B------:R-:W-:Y:S01]  /*00e0*/  SHF.L.U64.HI R11, R2, 0x2, R3 ;  /* 0x00000002020b7819 */ /* 0x000fe20000010203 */
[----:B------:R-:W-:-:S03]  /*00f0*/  IMAD.MOV.U32 R5, RZ, RZ, R0 ;  /* 0x000000ffff057224 */ /* 0x000fc600078e0000 */
[----:B-1----:R-:W-:-:S04]  /*0100*/  IADD3 R2, P1, PT, R10, UR4, RZ ;  /* 0x000000040a027c10 */ /* 0x002fc8000ff3e0ff */
[----:B------:R-:W-:Y:S02]  /*0110*/  IADD3.X R3, PT, PT, R11, UR5, RZ, P1, !PT ;  /* 0x000000050b037c10 */ /* 0x000fe40008ffe4ff */
[----:B0-----:R-:W-:-:S13]  /*0120*/  ISETP.GT.U32.AND P0, PT, R4, R9, PT ;  /* 0x000000090400720c */ /* 0x001fda0003f04070 */
[----:B--2---:R-:W-:Y:S05]  /*0130*/  @P0 BRA `(.L_x_41) ;  /* 0x0000000400580947 */ /* 0x004fea0003800000 */
[----:B------:R-:W-:-:S13]  /*0140*/  ISETP.GE.U32.AND P0, PT, R5, R4, PT ;  /* 0x000000040500720c */ /* 0x000fda0003f06070 */
[----:B------:R-:W-:Y:S05]  /*0150*/  @P0 EXIT ;  /* 0x000000000000094d */ /* 0x000fea0003800000 */
[----:B------:R-:W-:Y:S01]  /*0160*/  LOP3.LUT R7, RZ, R5, RZ, 0x33, !PT ;  /* 0x00000005ff077212 */ /* 0x000fe200078e33ff */
[----:B------:R-:W-:Y:S03]  /*0170*/  BSSY.RECONVERGENT B0, `(.L_x_42) ;  /* 0x0000026000007945 */ /* 0x000fe60003800200 */
[----:B------:R-:W-:-:S04]  /*0180*/  IADD3 R7, PT, PT, R7, R4, RZ ;  /* 0x0000000407077210 */ /* 0x000fc80007ffe0ff */
[C---:B------:R-:W-:Y:S02]  /*0190*/  ISETP.GE.U32.AND P1, PT, R7.reuse, 0x1e0, PT ;  /* 0x000001e00700780c */ /* 0x040fe40003f26070 */
[----:B------:R-:W-:-:S04]  /*01a0*/  LEA.HI R8, R7, 0x1, RZ, 0x1b ;  /* 0x0000000107087811 */ /* 0x000fc800078fd8ff */
[----:B------:R-:W-:-:S04]  /*01b0*/  LOP3.LUT R12, R8, 0xf, RZ, 0xc0, !PT ;  /* 0x0000000f080c7812 */ /* 0x000fc800078ec0ff */
[----:B------:R-:W-:-:S03]  /*01c0*/  ISETP.NE.AND P0, PT, R12, RZ, PT ;  /* 0x000000ff0c00720c */ /* 0x000fc60003f05270 */
[----:B------:R-:W-:Y:S10]  /*01d0*/  @!P1 BRA `(.L_x_43) ;  /* 0x00000000007c9947 */ /* 0x000ff40003800000 */
[----:B------:R-:W-:Y:S01]  /*01e0*/  IMAD.WIDE.U32 R6, R5, 0x4, R10 ;  /* 0x0000000405067825 */ /* 0x000fe200078e000a */
[----:B------:R-:W-:-:S03]  /*01f0*/  LOP3.LUT R0, R8, 0xffffff0, RZ, 0xc0, !PT ;  /* 0x0ffffff008007812 */ /* 0x000fc600078ec0ff */
[----:B------:R-:W-:Y:S01]  /*0200*/  IMAD.MOV.U32 R13, RZ, RZ, 0x7fffffff ;  /* 0x7fffffffff0d7424 */ /* 0x000fe200078e00ff */
[----:B------:R-:W-:Y:S01]  /*0210*/  IADD3 R4, P1, PT, R6, UR4, RZ ;  /* 0x0000000406047c10 */ /* 0x000fe2000ff3e0ff */
[----:B------:R-:W-:-:S03]  /*0220*/  IMAD.MOV R0, RZ, RZ, -R0 ;  /* 0x000000ffff007224 */ /* 0x000fc600078e0a00 */
[----:B------:R-:W-:-:S04]  /*0230*/  IADD3 R4, P2, PT, R4, 0x400, RZ ;  /* 0x0000040004047810 */ /* 0x000fc80007f5e0ff */
[----:B------:R-:W-:-:S09]  /*0240*/  IADD3.X R9, PT, PT, RZ, UR5, R7, P2, P1 ;  /* 0x00000005ff097c10 */ /* 0x000fd200097e2407 */
.L_x_44:
[----:B0-----:R-:W-:Y:S01]  /*0250*/  IMAD.MOV.U32 R6, RZ, RZ, R4 ;  /* 0x000000ffff067224 */ /* 0x001fe200078e0004 */
[----:B------:R-:W-:Y:S01]  /*0260*/  MOV R7, R9 ;  /* 0x0000000900077202 */ /* 0x000fe20000000f00 */
[----:B------:R-:W-:Y:S02]  /*0270*/  VIADD R0, R0, 0x10 ;  /* 0x0000001000007836 */ /* 0x000fe40000000000 */
[----:B------:R-:W-:Y:S01]  /*0280*/  VIADD R5, R5, 0x200 ;  /* 0x0000020005057836 */ /* 0x000fe20000000000 */
[----:B------:R-:W-:Y:S01]  /*0290*/  IADD3 R4, P2, PT, R6, 0x800, RZ ;  /* 0x0000080006047810 */ /* 0x000fe20007f5e0ff */
[----:B------:R0:W-:Y:S01]  /*02a0*/  STG.E desc[UR6][R6.64+-0x400], R13 ;  /* 0xfffc000d06007986 */ /* 0x0001e2000c101906 */
[----:B------:R-:W-:-:S03]  /*02b0*/  ISETP.NE.AND P1, PT, R0, RZ, PT ;  /* 0x000000ff0000720c */ /* 0x000fc60003f25270 */
[----:B------:R0:W-:Y:S01]  /*02c0*/  STG.E desc[UR6][R6.64+-0x380], R13 ;  /* 0xfffc800d06007986 */ /* 0x0001e2000c101906 */
[----:B------:R-:W-:-:S03]  /*02d0*/  IMAD.X R9, RZ, RZ, R7, P2 ;  /* 0x000000ffff097224 */ /* 0x000fc600010e0607 */
[----:B------:R0:W-:Y:S04]  /*02e0*/  STG.E desc[UR6][R6.64+-0x300], R13 ;  /* 0xfffd000d06007986 */ /* 0x0001e8000c101906 */
        /* <DEDUP_REMOVED lines=12> */
[----:B------:R0:W-:Y:S01]  /*03b0*/  STG.E desc[UR6][R6.64+0x380], R13 ;  /* 0x0003800d06007986 */ /* 0x0001e2000c101906 */
[----:B------:R-:W-:Y:S05]  /*03c0*/  @P1 BRA `(.L_x_44) ;  /* 0xfffffffc00a01947 */ /* 0x000fea000383ffff */
.L_x_43:
[----:B------:R-:W-:Y:S05]  /*03d0*/  BSYNC.RECONVERGENT B0 ;  /* 0x0000000000007941 */ /* 0x000fea0003800200 */
.L_x_42:
[----:B------:R-:W-:Y:S05]  /*03e0*/  @!P0 EXIT ;  /* 0x000000000000894d */ /* 0x000fea0003800000 */
[----:B------:R-:W-:Y:S01]  /*03f0*/  ISETP.GE.U32.AND P0, PT, R12, 0x8, PT ;  /* 0x000000080c00780c */ /* 0x000fe20003f06070 */
[----:B------:R-:W-:Y:S01]  /*0400*/  BSSY.RECONVERGENT B0, `(.L_x_45) ;  /* 0x000000f000007945 */ /* 0x000fe20003800200 */
[----:B------:R-:W-:-:S04]  /*0410*/  LOP3.LUT R0, R8, 0x7, RZ, 0xc0, !PT ;  /* 0x0000000708007812 */ /* 0x000fc800078ec0ff */
[----:B------:R-:W-:-:S07]  /*0420*/  ISETP.NE.AND P1, PT, R0, RZ, PT ;  /* 0x000000ff0000720c */ /* 0x000fce0003f25270 */
[----:B------:R-:W-:Y:S06]  /*0430*/  @!P0 BRA `(.L_x_46) ;  /* 0x00000000002c8947 */ /* 0x000fec0003800000 */
[----:B------:R-:W-:Y:S01]  /*0440*/  MOV R9, 0x7fffffff ;  /* 0x7fffffff00097802 */ /* 0x000fe20000000f00 */
[----:B0-----:R-:W-:-:S04]  /*0450*/  IMAD.WIDE.U32 R6, R5, 0x4, R2 ;  /* 0x0000000405067825 */ /* 0x001fc800078e0002 */
[----:B------:R-:W-:Y:S01]  /*0460*/  VIADD R5, R5, 0x100 ;  /* 0x0000010005057836 */ /* 0x000fe20000000000 */
[----:B------:R1:W-:Y:S04]  /*0470*/  STG.E desc[UR6][R6.64], R9 ;  /* 0x0000000906007986 */ /* 0x0003e8000c101906 */
[----:B------:R1:W-:Y:S04]  /*0480*/  STG.E desc[UR6][R6.64+0x80], R9 ;  /* 0x0000800906007986 */ /* 0x0003e8000c101906 */
[----:B------:R1:W-:Y:S04]  /*0490*/  STG.E desc[UR6][R6.64+0x100], R9 ;  /* 0x0001000906007986 */ /* 0x0003e8000c101906 */
[----:B------:R1:W-:Y:S04]  /*04a0*/  STG.E desc[UR6][R6.64+0x180], R9 ;  /* 0x0001800906007986 */ /* 0x0003e8000c101906 */
[----:B------:R1:W-:Y:S04]  /*04b0*/  STG.E desc[UR6][R6.64+0x200], R9 ;  /* 0x0002000906007986 */ /* 0x0003e8000c101906 */
[----:B------:R1:W-:Y:S04]  /*04c0*/  STG.E desc[UR6][R6.64+0x280], R9 ;  /* 0x0002800906007986 */ /* 0x0003e8000c101906 */
[----:B------:R1:W-:Y:S04]  /*04d0*/  STG.E desc[UR6][R6.64+0x300], R9 ;  /* 0x0003000906007986 */ /* 0x0003e8000c101906 */
[----:B------:R1:W-:Y:S02]  /*04e0*/  STG.E desc[UR6][R6.64+0x380], R9 ;  /* 0x0003800906007986 */ /* 0x0003e4000c101906 */
.L_x_46:
[----:B------:R-:W-:Y:S05]  /*04f0*/  BSYNC.RECONVERGENT B0 ;  /* 0x0000000000007941 */ /* 0x000fea0003800200 */
.L_x_45:
[----:B------:R-:W-:Y:S05]  /*0500*/  @!P1 EXIT ;  /* 0x000000000000994d */ /* 0x000fea0003800000 */
[----:B------:R-:W-:Y:S02]  /*0510*/  ISETP.GE.U32.AND P0, PT, R0, 0x4, PT ;  /* 0x000000040000780c */ /* 0x000fe40003f06070 */
[----:B------:R-:W-:-:S04]  /*0520*/  LOP3.LUT R0, R8, 0x3, RZ, 0xc0, !PT ;  /* 0x0000000308007812 */ /* 0x000fc800078ec0ff */
[----:B------:R-:W-:-:S07]  /*0530*/  ISETP.NE.AND P1, PT, R0, RZ, PT ;  /* 0x000000ff0000720c */ /* 0x000fce0003f25270 */
[----:B------:R-:W-:-:S04]  /*0540*/  @P0 IMAD.WIDE.U32 R2, R5, 0x4, R2 ;  /* 0x0000000405020825 */ /* 0x000fc800078e0002 */
[----:B01----:R-:W-:Y:S02]  /*0550*/  @P0 IMAD.MOV.U32 R7, RZ, RZ, 0x7fffffff ;  /* 0x7fffffffff070424 */ /* 0x003fe400078e00ff */
[----:B------:R-:W-:-:S03]  /*0560*/  @P0 VIADD R5, R5, 0x80 ;  /* 0x0000008005050836 */ /* 0x000fc60000000000 */
[----:B------:R0:W-:Y:S04]  /*0570*/  @P0 STG.E desc[UR6][R2.64], R7 ;  /* 0x0000000702000986 */ /* 0x0001e8000c101906 */
[----:B------:R0:W-:Y:S04]  /*0580*/  @P0 STG.E desc[UR6][R2.64+0x80], R7 ;  /* 0x0000800702000986 */ /* 0x0001e8000c101906 */
[----:B------:R0:W-:Y:S04]  /*0590*/  @P0 STG.E desc[UR6][R2.64+0x100], R7 ;  /* 0x0001000702000986 */ /* 0x0001e8000c101906 */
[----:B------:R0:W-:Y:S01]  /*05a0*/  @P0 STG.E desc[UR6][R2.64+0x180], R7 ;  /* 0x0001800702000986 */ /* 0x0001e2000c101906 */
[----:B------:R-:W-:Y:S05]  /*05b0*/  @!P1 EXIT ;  /* 0x000000000000994d */ /* 0x000fea0003800000 */
[----:B------:R-:W-:Y:S01]  /*05c0*/  IMAD.WIDE.U32 R10, R5, 0x4, R10 ;  /* 0x00000004050a7825 */ /* 0x000fe200078e000a */
[----:B------:R-:W-:-:S03]  /*05d0*/  IADD3 R0, PT, PT, -R0, RZ, RZ ;  /* 0x000000ff00007210 */ /* 0x000fc60007ffe1ff */
[----:B0-----:R-:W-:Y:S01]  /*05e0*/  IMAD.MOV.U32 R7, RZ, RZ, 0x7fffffff ;  /* 0x7fffffffff077424 */ /* 0x001fe200078e00ff */
[----:B------:R-:W-:-:S04]  /*05f0*/  IADD3 R4, P0, PT, R10, UR4, RZ ;  /* 0x000000040a047c10 */ /* 0x000fc8000ff1e0ff */
[----:B------:R-:W-:-:S09]  /*0600*/  IADD3.X R5, PT, PT, R11, UR5, RZ, P0, !PT ;  /* 0x000000050b057c10 */ /* 0x000fd200087fe4ff */
.L_x_47:
[----:B0-----:R-:W-:Y:S01]  /*0610*/  IMAD.MOV.U32 R2, RZ, RZ, R4 ;  /* 0x000000ffff027224 */ /* 0x001fe200078e0004 */
[----:B------:R-:W-:Y:S01]  /*0620*/  IADD3 R0, PT, PT, R0, 0x1, RZ ;  /* 0x0000000100007810 */ /* 0x000fe20007ffe0ff */
[--C-:B------:R-:W-:Y:S01]  /*0630*/  IMAD.MOV.U32 R3, RZ, RZ, R5.reuse ;  /* 0x000000ffff037224 */ /* 0x100fe200078e0005 */
[----:B------:R-:W-:Y:S02]  /*0640*/  IADD3 R4, P1, PT, R4, 0x80, RZ ;  /* 0x0000008004047810 */ /* 0x000fe40007f3e0ff */
[----:B------:R-:W-:Y:S02]  /*0650*/  ISETP.NE.AND P0, PT, R0, RZ, PT ;  /* 0x000000ff0000720c */ /* 0x000fe40003f05270 */
[----:B------:R0:W-:Y:S01]  /*0660*/  STG.E desc[UR6][R2.64], R7 ;  /* 0x0000000702007986 */ /* 0x0001e2000c101906 */
[----:B------:R-:W-:-:S10]  /*0670*/  IMAD.X R5, RZ, RZ, R5, P1 ;  /* 0x000000ffff057224 */ /* 0x000fd400008e0605 */
[----:B------:R-:W-:Y:S05]  /*0680*/  @P0 BRA `(.L_x_47) ;  /* 0xfffffffc00e00947 */ /* 0x000fea000383ffff */
[----:B------:R-:W-:Y:S05]  /*0690*/  EXIT ;  /* 0x000000000000794d */ /* 0x000fea0003800000 */
.L_x_41:
[----:B------:R-:W0:Y:S02]  /*06a0*/  LDC.64 R14, c[0x0][0x388] ;  /* 0x0000e200ff0e7b82 */ /* 0x000e240000000a00 */
[----:B0-----:R-:W-:-:S06]  /*06b0*/  IMAD.WIDE.U32 R14, R7, 0x4, R14 ;  /* 0x00000004070e7825 */ /* 0x001fcc00078e000e */
[----:B------:R-:W2:Y:S02]  /*06c0*/  LDG.E.CONSTANT R14, desc[UR6][R14.64] ;  /* 0x000000060e0e7981 */ /* 0x000ea4000c1e9900 */
[C---:B--2---:R-:W-:Y:S02]  /*06d0*/  ISETP.GT.AND P0, PT, R14.reuse, R4, PT ;  /* 0x000000040e00720c */ /* 0x044fe40003f04270 */
[----:B------:R-:W-:-:S13]  /*06e0*/  ISETP.GT.AND P1, PT, R14, RZ, PT ;  /* 0x000000ff0e00720c */ /* 0x000fda0003f24270 */
[----:B------:R-:W-:Y:S05]  /*06f0*/  @!P0 BRA P1, `(.L_x_48) ;  /* 0x0000000400588947 */ /* 0x000fea0000800000 */
[----:B------:R-:W-:-:S13]  /*0700*/  ISETP.GE.U32.AND P0, PT, R5, R4, PT ;  /* 0x000000040500720c */ /* 0x000fda0003f06070 */
[----:B------:R-:W-:Y:S05]  /*0710*/  @P0 EXIT ;  /* 0x000000000000094d */ /* 0x000fea0003800000 */
[----:B------:R-:W-:Y:S01]  /*0720*/  LOP3.LUT R7, RZ, R5, RZ, 0x33, !PT ;  /* 0x00000005ff077212 */ /* 0x000fe200078e33ff */
[----:B------:R-:W-:Y:S04]  /*0730*/  BSSY.RECONVERGENT B0, `(.L_x_49) ;  /* 0x0000026000007945 */ /* 0x000fe80003800200 */
[----:B------:R-:W-:-:S05]  /*0740*/  IMAD.IADD R7, R7, 0x1, R4 ;  /* 0x0000000107077824 */ /* 0x000fca00078e0204 */
        /* <DEDUP_REMOVED lines=8> */
[----:B------:R-:W-:Y:S02]  /*07d0*/  IADD3 R4, P1, PT, R6, UR4, RZ ;  /* 0x0000000406047c10 */ /* 0x000fe4000ff3e0ff */
[----:B------:R-:W-:Y:S02]  /*07e0*/  IADD3 R0, PT, PT, -R0, RZ, RZ ;  /* 0x000000ff00007210 */ /* 0x000fe40007ffe1ff */
[----:B------:R-:W-:-:S04]  /*07f0*/  IADD3 R4, P2, PT, R4, 0x400, RZ ;  /* 0x0000040004047810 */ /* 0x000fc80007f5e0ff */
[----:B------:R-:W-:-:S09]  /*0800*/  IADD3.X R9, PT, PT, RZ, UR5, R7, P2, P1 ;  /* 0x00000005ff097c10 */ /* 0x000fd200097e2407 */
.L_x_51:
[----:B0-----:R-:W-:Y:S02]  /*0810*/  IMAD.MOV.U32 R6, RZ, RZ, R4 ;  /* 0x000000ffff067224 */ /* 0x001fe400078e0004 */
[----:B------:R-:W-:Y:S02]  /*0820*/  IMAD.MOV.U32 R7, RZ, RZ, R9 ;  /* 0x000000ffff077224 */ /* 0x000fe400078e0009 */
[----:B------:R-:W-:Y:S01]  /*0830*/  VIADD R0, R0, 0x10 ;  /* 0x0000001000007836 */ /* 0x000fe20000000000 */
[----:B------:R-:W-:Y:S01]  /*0840*/  IADD3 R4, P2, PT, R6, 0x800, RZ ;  /* 0x0000080006047810 */ /* 0x000fe20007f5e0ff */
[----:B------:R-:W-:Y:S01]  /*0850*/  VIADD R5, R5, 0x200 ;  /* 0x0000020005057836 */ /* 0x000fe20000000000 */
[----:B------:R0:W-:Y:S02]  /*0860*/  STG.E desc[UR6][R6.64+-0x400], R13 ;  /* 0xfffc000d06007986 */ /* 0x0001e4000c101906 */
[----:B------:R-:W-:Y:S02]  /*0870*/  ISETP.NE.AND P1, PT, R0, RZ, PT ;  /* 0x000000ff0000720c */ /* 0x000fe40003f25270 */
[----:B------:R0:W-:Y:S01]  /*0880*/  STG.E desc[UR6][R6.64+-0x380], R13 ;  /* 0xfffc800d06007986 */ /* 0x0001e2000c101906 */
[----:B------:R-:W-:-:S03]  /*0890*/  IADD3.X R9, PT, PT, RZ, R7, RZ, P2, !PT ;  /* 0x00000007ff097210 */ /* 0x000fc600017fe4ff */
        /* <DEDUP_REMOVED lines=15> */
.L_x_50:
[----:B------:R-:W-:Y:S05]  /*0990*/  BSYNC.RECONVERGENT B0 ;  /* 0x0000000000007941 */ /* 0x000fea0003800200 */
.L_x_49:
[----:B------:R-:W-:Y:S05]  /*09a0*/  @!P0 EXIT ;  /* 0x000000000000894d */ /* 0x000fea0003800000 */
[----:B------:R-:W-:Y:S01]  /*09b0*/  ISETP.GE.U32.AND P0, PT, R12, 0x8, PT ;  /* 0x000000080c00780c */ /* 0x000fe20003f06070 */
[----:B------:R-:W-:Y:S01]  /*09c0*/  BSSY.RECONVERGENT B0, `(.L_x_52) ;  /* 0x000000f000007945 */ /* 0x000fe20003800200 */
[----:B------:R-:W-:-:S04]  /*09d0*/  LOP3.LUT R0, R8, 0x7, RZ, 0xc0, !PT ;  /* 0x0000000708007812 */ /* 0x000fc800078ec0ff */
[----:B------:R-:W-:-:S07]  /*09e0*/  ISETP.NE.AND P1, PT, R0, RZ, PT ;  /* 0x000000ff0000720c */ /* 0x000fce0003f25270 */
[----:B------:R-:W-:Y:S06]  /*09f0*/  @!P0 BRA `(.L_x_53) ;  /* 0x00000000002c8947 */ /* 0x000fec0003800000 */
[----:B------:R-:W-:Y:S02]  /*0a00*/  IMAD.MOV.U32 R9, RZ, RZ, 0x7fffffff ;  /* 0x7fffffffff097424 */ /* 0x000fe400078e00ff */
        /* <DEDUP_REMOVED lines=10> */
.L_x_53:
[----:B------:R-:W-:Y:S05]  /*0ab0*/  BSYNC.RECONVERGENT B0 ;  /* 0x0000000000007941 */ /* 0x000fea0003800200 */
.L_x_52:
[----:B------:R-:W-:Y:S05]  /*0ac0*/  @!P1 EXIT ;  /* 0x000000000000994d */ /* 0x000fea0003800000 */
[----:B------:R-:W-:Y:S02]  /*0ad0*/  ISETP.GE.U32.AND P0, PT, R0, 0x4, PT ;  /* 0x000000040000780c */ /* 0x000fe40003f06070 */
[----:B------:R-:W-:-:S04]  /*0ae0*/  LOP3.LUT R0, R8, 0x3, RZ, 0xc0, !PT ;  /* 0x0000000308007812 */ /* 0x000fc800078ec0ff */
[----:B------:R-:W-:-:S07]  /*0af0*/  ISETP.NE.AND P1, PT, R0, RZ, PT ;  /* 0x000000ff0000720c */ /* 0x000fce0003f25270 */
[----:B------:R-:W-:Y:S01]  /*0b00*/  @P0 IMAD.WIDE.U32 R2, R5, 0x4, R2 ;  /* 0x0000000405020825 */ /* 0x000fe200078e0002 */
[----:B01----:R-:W-:-:S03]  /*0b10*/  @P0 MOV R7, 0x7fffffff ;  /* 0x7fffffff00070802 */ /* 0x003fc60000000f00 */
[----:B------:R-:W-:Y:S02]  /*0b20*/  @P0 VIADD R5, R5, 0x80 ;  /* 0x0000008005050836 */ /* 0x000fe40000000000 */
[----:B------:R0:W-:Y:S04]  /*0b30*/  @P0 STG.E desc[UR6][R2.64], R7 ;  /* 0x0000000702000986 */ /* 0x0001e8000c101906 */
[----:B------:R0:W-:Y:S04]  /*0b40*/  @P0 STG.E desc[UR6][R2.64+0x80], R7 ;  /* 0x0000800702000986 */ /* 0x0001e8000c101906 */
[----:B------:R0:W-:Y:S04]  /*0b50*/  @P0 STG.E desc[UR6][R2.64+0x100], R7 ;  /* 0x0001000702000986 */ /* 0x0001e8000c101906 */
[----:B------:R0:W-:Y:S01]  /*0b60*/  @P0 STG.E desc[UR6][R2.64+0x180], R7 ;  /* 0x0001800702000986 */ /* 0x0001e2000c101906 */
[----:B------:R-:W-:Y:S05]  /*0b70*/  @!P1 EXIT ;  /* 0x000000000000994d */ /* 0x000fea0003800000 */
[----:B------:R-:W-:-:S04]  /*0b80*/  IMAD.WIDE.U32 R10, R5, 0x4, R10 ;  /* 0x00000004050a7825 */ /* 0x000fc800078e000a */
[----:B------:R-:W-:Y:S01]  /*0b90*/  IMAD.MOV R0, RZ, RZ, -R0 ;  /* 0x000000ffff007224 */ /* 0x000fe200078e0a00 */
[----:B------:R-:W-:Y:S01]  /*0ba0*/  IADD3 R4, P0, PT, R10, UR4, RZ ;  /* 0x000000040a047c10 */ /* 0x000fe2000ff1e0ff */
[----:B0-----:R-:W-:-:S03]  /*0bb0*/  IMAD.MOV.U32 R7, RZ, RZ, 0x7fffffff ;  /* 0x7fffffffff077424 */ /* 0x001fc600078e00ff */
[----:B------:R-:W-:-:S09]  /*0bc0*/  IADD3.X R5, PT, PT, R11, UR5, RZ, P0, !PT ;  /* 0x000000050b057c10 */ /* 0x000fd200087fe4ff */
.L_x_54:
[----:B------:R-:W-:Y:S01]  /*0bd0*/  IADD3 R0, PT, PT, R0, 0x1, RZ ;  /* 0x0000000100007810 */ /* 0x000fe20007ffe0ff */
[----:B0-----:R-:W-:Y:S01]  /*0be0*/  IMAD.MOV.U32 R2, RZ, RZ, R4 ;  /* 0x000000ffff027224 */ /* 0x001fe200078e0004 */
[----:B------:R-:W-:Y:S01]  /*0bf0*/  IADD3 R4, P1, PT, R4, 0x80, RZ ;  /* 0x0000008004047810 */ /* 0x000fe20007f3e0ff */
[----:B------:R-:W-:Y:S01]  /*0c00*/  IMAD.MOV.U32 R3, RZ, RZ, R5 ;  /* 0x000000ffff037224 */ /* 0x000fe200078e0005 */
[----:B------:R-:W-:-:S03]  /*0c10*/  ISETP.NE.AND P0, PT, R0, RZ, PT ;  /* 0x000000ff0000720c */ /* 0x000fc60003f05270 */
[----:B------:R-:W-:Y:S01]  /*0c20*/  IMAD.X R5, RZ, RZ, R5, P1 ;  /* 0x000000ffff057224 */ /* 0x000fe200008e0605 */
[----:B------:R0:W-:Y:S09]  /*0c30*/  STG.E desc[UR6][R2.64], R7 ;  /* 0x0000000702007986 */ /* 0x0001f2000c101906 */
[----:B------:R-:W-:Y:S05]  /*0c40*/  @!P0 EXIT ;  /* 0x000000000000894d */ /* 0x000fea0003800000 */
[----:B------:R-:W-:Y:S05]  /*0c50*/  BRA `(.L_x_54) ;  /* 0xfffffffc00dc7947 */ /* 0x000fea000383ffff */
.L_x_48:
[----:B------:R-:W-:-:S04]  /*0c60*/  IADD3 R7, PT, PT, R4, -R9, RZ ;  /* 0x8000000904077210 */ /* 0x000fc80007ffe0ff */
[----:B------:R-:W-:-:S13]  /*0c70*/  ISETP.GE.AND P0, PT, R7, R14, PT ;  /* 0x0000000e0700720c */ /* 0x000fda0003f06270 */
[----:B------:R-:W-:Y:S05]  /*0c80*/  @P0 BRA `(.L_x_55) ;  /* 0x0000000400580947 */ /* 0x000fea0003800000 */
        /* <DEDUP_REMOVED lines=17> */
.L_x_58:
[----:B0-----:R-:W-:Y:S01]  /*0da0*/  MOV R6, R4 ;  /* 0x0000000400067202 */ /* 0x001fe20000000f00 */
[----:B------:R-:W-:Y:S01]  /*0db0*/  IMAD.MOV.U32 R7, RZ, RZ, R9 ;  /* 0x000000ffff077224 */ /* 0x000fe200078e0009 */
[----:B------:R-:W-:Y:S01]  /*0dc0*/  IADD3 R5, PT, PT, R5, 0x200, RZ ;  /* 0x0000020005057810 */ /* 0x000fe20007ffe0ff */
[----:B------:R-:W-:Y:S01]  /*0dd0*/  VIADD R0, R0, 0x10 ;  /* 0x0000001000007836 */ /* 0x000fe20000000000 */
[----:B------:R-:W-:Y:S02]  /*0de0*/  IADD3 R4, P2, PT, R6, 0x800, RZ ;  /* 0x0000080006047810 */ /* 0x000fe40007f5e0ff */
[----:B------:R0:W-:Y:S02]  /*0df0*/  STG.E desc[UR6][R6.64+-0x400], R13 ;  /* 0xfffc000d06007986 */ /* 0x0001e4000c101906 */
[----:B------:R-:W-:Y:S01]  /*0e00*/  ISETP.NE.AND P1, PT, R0, RZ, PT ;  /* 0x000000ff0000720c */ /* 0x000fe20003f25270 */
[----:B------:R-:W-:Y:S01]  /*0e10*/  IMAD.X R9, RZ, RZ, R7, P2 ;  /* 0x000000ffff097224 */ /* 0x000fe200010e0607 */
        /* <DEDUP_REMOVED lines=16> */
.L_x_57:
[----:B------:R-:W-:Y:S05]  /*0f20*/  BSYNC.RECONVERGENT B0 ;  /* 0x0000000000007941 */ /* 0x000fea0003800200 */
.L_x_56:
        /* <DEDUP_REMOVED lines=17> */
.L_x_60:
[----:B------:R-:W-:Y:S05]  /*1040*/  BSYNC.RECONVERGENT B0 ;  /* 0x0000000000007941 */ /* 0x000fea0003800200 */
.L_x_59:
        /* <DEDUP_REMOVED lines=12> */
[----:B------:R-:W-:Y:S01]  /*1110*/  IMAD.WIDE.U32 R10, R5, 0x4, R10 ;  /* 0x00000004050a7825 */ /* 0x000fe200078e000a */
[----:B0-----:R-:W-:-:S03]  /*1120*/  MOV R7, 0x7fffffff ;  /* 0x7fffffff00077802 */ /* 0x001fc60000000f00 */
[----:B------:R-:W-:Y:S01]  /*1130*/  IMAD.MOV R0, RZ, RZ, -R0 ;  /* 0x000000ffff007224 */ /* 0x000fe200078e0a00 */
[----:B------:R-:W-:-:S04]  /*1140*/  IADD3 R4, P0, PT, R10, UR4, RZ ;  /* 0x000000040a047c10 */ /* 0x000fc8000ff1e0ff */
[----:B------:R-:W-:-:S09]  /*1150*/  IADD3.X R5, PT, PT, R11, UR5, RZ, P0, !PT ;  /* 0x000000050b057c10 */ /* 0x000fd200087fe4ff */
.L_x_61:
[----:B------:R-:W-:Y:S01]  /*1160*/  VIADD R0, R0, 0x1 ;  /* 0x0000000100007836 */ /* 0x000fe20000000000 */
[----:B0-----:R-:W-:Y:S01]  /*1170*/  MOV R3, R5 ;  /* 0x0000000500037202 */ /* 0x001fe20000000f00 */
[----:B------:R-:W-:Y:S01]  /*1180*/  IMAD.MOV.U32 R2, RZ, RZ, R4 ;  /* 0x000000ffff027224 */ /* 0x000fe200078e0004 */
[----:B------:R-:W-:Y:S02]  /*1190*/  IADD3 R4, P1, PT, R4, 0x80, RZ ;  /* 0x0000008004047810 */ /* 0x000fe40007f3e0ff */
[----:B------:R-:W-:Y:S02]  /*11a0*/  ISETP.NE.AND P0, PT, R0, RZ, PT ;  /* 0x000000ff0000720c */ /* 0x000fe40003f05270 */
[----:B------:R0:W-:Y:S01]  /*11b0*/  STG.E desc[UR6][R2.64], R7 ;  /* 0x0000000702007986 */ /* 0x0001e2000c101906 */
[----:B------:R-:W-:-:S10]  /*11c0*/  IMAD.X R5, RZ, RZ, R5, P1 ;  /* 0x000000ffff057224 */ /* 0x000fd400008e0605 */
[----:B------:R-:W-:Y:S05]  /*11d0*/  @!P0 EXIT ;  /* 0x000000000000894d */ /* 0x000fea0003800000 */
[----:B------:R-:W-:Y:S05]  /*11e0*/  BRA `(.L_x_61) ;  /* 0xfffffffc00dc7947 */ /* 0x000fea000383ffff */
.L_x_55:
[----:B------:R-:W-:-:S05]  /*11f0*/  IMAD.IADD R7, R14, 0x1, R9 ;  /* 0x000000010e077824 */ /* 0x000fca00078e0209 */
[----:B------:R-:W-:-:S13]  /*1200*/  ISETP.GT.U32.AND P0, PT, R7, R4, PT ;  /* 0x000000040700720c */ /* 0x000fda0003f04070 */
[----:B------:R-:W-:Y:S05]  /*1210*/  @P0 BRA `(.L_x_62) ;  /* 0x0000001800380947 */ /* 0x000fea0003800000 */
[----:B------:R-:W-:Y:S01]  /*1220*/  IADD3 R16, PT, PT, R7, -0x1, RZ ;  /* 0xffffffff07107810 */ /* 0x000fe20007ffe0ff */
[----:B------:R-:W-:Y:S03]  /*1230*/  BSSY.RECONVERGENT B0, `(.L_x_63) ;  /* 0x0000057000007945 */ /* 0x000fe60003800200 */
[----:B------:R-:W-:-:S13]  /*1240*/  ISETP.GE.U32.AND P0, PT, R5, R16, PT ;  /* 0x000000100500720c */ /* 0x000fda0003f06070 */
[----:B------:R-:W-:Y:S05]  /*1250*/  @P0 BRA `(.L_x_64) ;  /* 0x0000000400500947 */ /* 0x000fea0003800000 */
[--C-:B------:R-:W-:Y:S01]  /*1260*/  IADD3 R6, PT, PT, R7, -0x2, -R5.reuse ;  /* 0xfffffffe07067810 */ /* 0x100fe20007ffe805 */
[----:B------:R-:W-:Y:S01]  /*1270*/  BSSY.RECONVERGENT B1, `(.L_x_65) ;  /* 0x0000027000017945 */ /* 0x000fe20003800200 */
[----:B------:R-:W-:Y:S02]  /*1280*/  IMAD.MOV.U32 R13, RZ, RZ, R5 ;  /* 0x000000ffff0d7224 */ /* 0x000fe400078e0005 */
[C---:B------:R-:W-:Y:S02]  /*1290*/  ISETP.GE.U32.AND P1, PT, R6.reuse, 0x1e0, PT ;  /* 0x000001e00600780c */ /* 0x040fe40003f26070 */
[----:B------:R-:W-:-:S04]  /*12a0*/  LEA.HI R0, R6, 0x1, RZ, 0x1b ;  /* 0x0000000106007811 */ /* 0x000fc800078fd8ff */
[----:B------:R-:W-:-:S04]  /*12b0*/  LOP3.LUT R18, R0, 0xf, RZ, 0xc0, !PT ;  /* 0x0000000f00127812 */ /* 0x000fc800078ec0ff */
[----:B------:R-:W-:-:S03]  /*12c0*/  ISETP.NE.AND P0, PT, R18, RZ, PT ;  /* 0x000000ff1200720c */ /* 0x000fc60003f05270 */
[----:B------:R-:W-:Y:S10]  /*12d0*/  @!P1 BRA `(.L_x_66) ;  /* 0x0000000000809947 */ /* 0x000ff40003800000 */
[----:B------:R-:W-:Y:S01]  /*12e0*/  IMAD.WIDE.U32 R8, R5, 0x4, R10 ;  /* 0x0000000405087825 */ /* 0x000fe200078e000a */
[----:B------:R-:W-:Y:S02]  /*12f0*/  LOP3.LUT R6, R0, 0xffffff0, RZ, 0xc0, !PT ;  /* 0x0ffffff000067812 */ /* 0x000fe400078ec0ff */
[----:B------:R-:W-:Y:S01]  /*1300*/  MOV R17, 0x7fffffff ;  /* 0x7fffffff00117802 */ /* 0x000fe20000000f00 */
[----:B------:R-:W-:Y:S01]  /*1310*/  IMAD.MOV.U32 R13, RZ, RZ, R5 ;  /* 0x000000ffff0d7224 */ /* 0x000fe200078e0005 */
[----:B------:R-:W-:Y:S01]  /*1320*/  IADD3 R12, P1, PT, R8, UR4, RZ ;  /* 0x00000004080c7c10 */ /* 0x000fe2000ff3e0ff */
[----:B------:R-:W-:-:S03]  /*1330*/  IMAD.MOV R6, RZ, RZ, -R6 ;  /* 0x000000ffff067224 */ /* 0x000fc600078e0a06 */
[----:B------:R-:W-:-:S04]  /*1340*/  IADD3 R12, P2, PT, R12, 0x400, RZ ;  /* 0x000004000c0c7810 */ /* 0x000fc80007f5e0ff */
[----:B------:R-:W-:-:S09]  /*1350*/  IADD3.X R15, PT, PT, RZ, UR5, R9, P2, P1 ;  /* 0x00000005ff0f7c10 */ /* 0x000fd200097e2409 */
.L_x_67:
[----:B0-----:R-:W-:Y:S01]  /*1360*/  IMAD.MOV.U32 R8, RZ, RZ, R12 ;  /* 0x000000ffff087224 */ /* 0x001fe200078e000c */
[----:B------:R-:W-:Y:S01]  /*1370*/  MOV R9, R15 ;  /* 0x0000000f00097202 */ /* 0x000fe20000000f00 */
[----:B------:R-:W-:Y:S01]  /*1380*/  VIADD R6, R6, 0x10 ;  /* 0x0000001006067836 */ /* 0x000fe20000000000 */
[----:B------:R-:W-:Y:S02]  /*1390*/  IADD3 R13, PT, PT, R13, 0x200, RZ ;  /* 0x000002000d0d7810 */ /* 0x000fe40007ffe0ff */
        /* <DEDUP_REMOVED lines=20> */
.L_x_66:
[----:B------:R-:W-:Y:S05]  /*14e0*/  BSYNC.RECONVERGENT B1 ;  /* 0x0000000000017941 */ /* 0x000fea0003800200 */
.L_x_65:
[----:B------:R-:W-:Y:S05]  /*14f0*/  @!P0 BRA `(.L_x_64) ;  /* 0x0000000000a88947 */ /* 0x000fea0003800000 */
        /* <DEDUP_REMOVED lines=16> */
.L_x_69:
[----:B------:R-:W-:Y:S05]  /*1600*/  BSYNC.RECONVERGENT B1 ;  /* 0x0000000000017941 */ /* 0x000fea0003800200 */
.L_x_68:
[----:B------:R-:W-:Y:S05]  /*1610*/  @!P1 BRA `(.L_x_64) ;  /* 0x0000000000609947 */ /* 0x000fea0003800000 */
[----:B------:R-:W-:Y:S02]  /*1620*/  ISETP.GE.U32.AND P0, PT, R6, 0x4, PT ;  /* 0x000000040600780c */ /* 0x000fe40003f06070 */
[----:B------:R-:W-:-:S04]  /*1630*/  LOP3.LUT R0, R0, 0x3, RZ, 0xc0, !PT ;  /* 0x0000000300007812 */ /* 0x000fc800078ec0ff */
[----:B------:R-:W-:-:S07]  /*1640*/  ISETP.NE.AND P1, PT, R0, RZ, PT ;  /* 0x000000ff0000720c */ /* 0x000fce0003f25270 */
[----:B-1----:R-:W-:Y:S01]  /*1650*/  @P0 MOV R15, 0x7fffffff ;  /* 0x7fffffff000f0802 */ /* 0x002fe20000000f00 */
[----:B0-----:R-:W-:-:S04]  /*1660*/  @P0 IMAD.WIDE.U32 R8, R13, 0x4, R2 ;  /* 0x000000040d080825 */ /* 0x001fc800078e0002 */
[----:B------:R-:W-:Y:S01]  /*1670*/  @P0 VIADD R13, R13, 0x80 ;  /* 0x000000800d0d0836 */ /* 0x000fe20000000000 */
[----:B------:R2:W-:Y:S04]  /*1680*/  @P0 STG.E desc[UR6][R8.64], R15 ;  /* 0x0000000f08000986 */ /* 0x0005e8000c101906 */
[----:B------:R2:W-:Y:S04]  /*1690*/  @P0 STG.E desc[UR6][R8.64+0x80], R15 ;  /* 0x0000800f08000986 */ /* 0x0005e8000c101906 */
[----:B------:R2:W-:Y:S04]  /*16a0*/  @P0 STG.E desc[UR6][R8.64+0x100], R15 ;  /* 0x0001000f08000986 */ /* 0x0005e8000c101906 */
[----:B------:R2:W-:Y:S01]  /*16b0*/  @P0 STG.E desc[UR6][R8.64+0x180], R15 ;  /* 0x0001800f08000986 */ /* 0x0005e2000c101906 */
[----:B------:R-:W-:Y:S05]  /*16c0*/  @!P1 BRA `(.L_x_64) ;  /* 0x0000000000349947 */ /* 0x000fea0003800000 */
[----:B--2---:R-:W-:Y:S01]  /*16d0*/  IMAD.WIDE.U32 R8, R13, 0x4, R10 ;  /* 0x000000040d087825 */ /* 0x004fe200078e000a */
[----:B------:R-:W-:-:S03]  /*16e0*/  MOV R15, 0x7fffffff ;  /* 0x7fffffff000f7802 */ /* 0x000fc60000000f00 */
[----:B------:R-:W-:Y:S01]  /*16f0*/  IMAD.MOV R0, RZ, RZ, -R0 ;  /* 0x000000ffff007224 */ /* 0x000fe200078e0a00 */
[----:B------:R-:W-:-:S04]  /*1700*/  IADD3 R6, P0, PT, R8, UR4, RZ ;  /* 0x0000000408067c10 */ /* 0x000fc8000ff1e0ff */
[----:B------:R-:W-:-:S09]  /*1710*/  IADD3.X R13, PT, PT, R9, UR5, RZ, P0, !PT ;  /* 0x00000005090d7c10 */ /* 0x000fd200087fe4ff */
.L_x_70:
[----:B---3--:R-:W-:Y:S01]  /*1720*/  IMAD.MOV.U32 R8, RZ, RZ, R6 ;  /* 0x000000ffff087224 */ /* 0x008fe200078e0006 */
[----:B------:R-:W-:Y:S01]  /*1730*/  IADD3 R0, PT, PT, R0, 0x1, RZ ;  /* 0x0000000100007810 */ /* 0x000fe20007ffe0ff */
[--C-:B------:R-:W-:Y:S01]  /*1740*/  IMAD.MOV.U32 R9, RZ, RZ, R13.reuse ;  /* 0x000000ffff097224 */ /* 0x100fe200078e000d */
[----:B------:R-:W-:Y:S02]  /*1750*/  IADD3 R6, P1, PT, R6, 0x80, RZ ;  /* 0x0000008006067810 */ /* 0x000fe40007f3e0ff */
[----:B------:R-:W-:Y:S02]  /*1760*/  ISETP.NE.AND P0, PT, R0, RZ, PT ;  /* 0x000000ff0000720c */ /* 0x000fe40003f05270 */
[----:B------:R3:W-:Y:S01]  /*1770*/  STG.E desc[UR6][R8.64], R15 ;  /* 0x0000000f08007986 */ /* 0x0007e2000c101906 */
[----:B------:R-:W-:-:S10]  /*1780*/  IMAD.X R13, RZ, RZ, R13, P1 ;  /* 0x000000ffff0d7224 */ /* 0x000fd400008e060d */
[----:B------:R-:W-:Y:S05]  /*1790*/  @P0 BRA `(.L_x_70) ;  /* 0xfffffffc00e00947 */ /* 0x000fea000383ffff */
.L_x_64:
[----:B------:R-:W-:Y:S05]  /*17a0*/  BSYNC.RECONVERGENT B0 ;  /* 0x0000000000007941 */ /* 0x000fea0003800200 */
.L_x_63:
[----:B------:R-:W-:Y:S01]  /*17b0*/  ISETP.NE.AND P0, PT, R5, RZ, PT ;  /* 0x000000ff0500720c */ /* 0x000fe20003f05270 */
[----:B------:R-:W-:Y:S01]  /*17c0*/  BSSY.RECONVERGENT B0, `(.L_x_71) ;  /* 0x000000d000007945 */ /* 0x000fe20003800200 */
[----:B------:R-:W-:-:S11]  /*17d0*/  ISETP.GE.U32.AND P1, PT, R7, R4, PT ;  /* 0x000000040700720c */ /* 0x000fd60003f26070 */
[----:B------:R-:W-:Y:S05]  /*17e0*/  @P0 BRA `(.L_x_72) ;  /* 0x0000000000280947 */ /* 0x000fea0003800000 */
[----:B------:R-:W0:Y:S01]  /*17f0*/  LDC.64 R18, c[0x0][0x380] ;  /* 0x0000e000ff127b82 */ /* 0x000e220000000a00 */
[----:B------:R-:W-:Y:S01]  /*1800*/  ISETP.GE.U32.AND P0, PT, R7, R4, PT ;  /* 0x000000040700720c */ /* 0x000fe20003f06070 */
[----:B0123--:R-:W-:-:S12]  /*1810*/  IMAD.WIDE.U32 R8, R16, 0x4, R18 ;  /* 0x0000000410087825 */ /* 0x00ffd800078e0012 */
[----:B------:R-:W-:Y:S01]  /*1820*/  @!P0 IMAD.WIDE.U32 R18, R7, 0x4, R18 ;  /* 0x0000000407128825 */ /* 0x000fe200078e0012 */
[----:B------:R-:W2:Y:S05]  /*1830*/  LDG.E.CONSTANT R9, desc[UR6][R8.64] ;  /* 0x0000000608097981 */ /* 0x000eaa000c1e9900 */
[----:B------:R-:W3:Y:S01]  /*1840*/  @!P0 LDG.E.CONSTANT R19, desc[UR6][R18.64] ;  /* 0x0000000612138981 */ /* 0x000ee2000c1e9900 */
[----:B------:R-:W-:-:S04]  /*1850*/  IMAD.WIDE.U32 R12, R16, 0x4, R2 ;  /* 0x00000004100c7825 */ /* 0x000fc800078e0002 */
[----:B------:R-:W-:Y:S01]  /*1860*/  @!P0 IMAD.WIDE.U32 R2, R7, 0x4, R2 ;  /* 0x0000000407028825 */ /* 0x000fe200078e0002 */
[----:B--2---:R4:W-:Y:S04]  /*1870*/  STG.E desc[UR6][R12.64], R9 ;  /* 0x000000090c007986 */ /* 0x0049e8000c101906 */
[----:B---3--:R4:W-:Y:S02]  /*1880*/  @!P0 STG.E desc[UR6][R2.64], R19 ;  /* 0x0000001302008986 */ /* 0x0089e4000c101906 */
.L_x_72:
[----:B------:R-:W-:Y:S05]  /*1890*/  BSYNC.RECONVERGENT B0 ;  /* 0x0000000000007941 */ /* 0x000fea0003800200 */
.L_x_71:
[----:B------:R-:W-:Y:S05]  /*18a0*/  @P1 EXIT ;  /* 0x000000000000194d */ /* 0x000fea0003800000 */
[----:B----4-:R-:W-:Y:S01]  /*18b0*/  I2FP.F32.U32 R3, R14 ;  /* 0x0000000e00037245 */ /* 0x010fe20000201000 */
[----:B------:R-:W-:Y:S02]  /*18c0*/  UMOV UR4, 0x408e2c19 ;  /* 0x408e2c1900047882 */ /* 0x000fe40000000000 */
[----:B------:R-:W-:Y:S01]  /*18d0*/  IMAD.U32 R4, RZ, RZ, UR4 ;  /* 0x00000004ff047e24 */ /* 0x000fe2000f8e00ff */
[----:B------:R-:W0:Y:S08]  /*18e0*/  MUFU.RCP R0, R3 ;  /* 0x0000000300007308 */ /* 0x000e300000001000 */
[----:B------:R-:W4:Y:S01]  /*18f0*/  FCHK P0, R4, R3 ;  /* 0x0000000304007302 */ /* 0x000f220000000000 */
[----:B0123--:R-:W-:-:S04]  /*1900*/  FFMA R9, -R3, R0, 1 ;  /* 0x3f80000003097423 */ /* 0x00ffc80000000100 */
[----:B------:R-:W-:-:S04]  /*1910*/  FFMA R0, R0, R9, R0 ;  /* 0x0000000900007223 */ /* 0x000fc80000000000 */
[----:B------:R-:W-:-:S04]  /*1920*/  FFMA R2, R0, 4.4428830146789550781, RZ ;  /* 0x408e2c1900027823 */ /* 0x000fc800000000ff */
[----:B------:R-:W-:-:S04]  /*1930*/  FFMA R9, -R3, R2, 4.4428830146789550781 ;  /* 0x408e2c1903097423 */ /* 0x000fc80000000102 */
[----:B------:R-:W-:Y:S01]  /*1940*/  FFMA R2, R0, R9, R2 ;  /* 0x0000000900027223 */ /* 0x000fe20000000002 */
[----:B----4-:R-:W-:Y:S06]  /*1950*/  @!P0 BRA `(.L_x_73) ;  /* 0x00000000000c8947 */ /* 0x010fec0003800000 */
[----:B------:R-:W-:-:S07]  /*1960*/  MOV R2, 0x1980 ;  /* 0x0000198000027802 */ /* 0x000fce0000000f00 */
[----:B------:R-:W-:Y:S05]  /*1970*/  CALL.REL.NOINC `($__internal_1_$__cuda_sm3x_div_rn_noftz_f32_slowpath) ;  /* 0x0000001400b87944 */ /* 0x000fea0003c00000 */
[----:B------:R-:W-:-:S07]  /*1980*/  MOV R2, R0 ;  /* 0x0000000000027202 */ /* 0x000fce0000000f00 */
.L_x_73:
[----:B------:R-:W-:Y:S02]  /*1990*/  IMAD.MOV.U32 R3, RZ, RZ, 0x3bbb989d ;  /* 0x3bbb989dff037424 */ /* 0x000fe400078e00ff */
[C---:B------:R-:W-:Y:S01]  /*19a0*/  FMUL R6, R2.reuse, 0.63661974668502807617 ;  /* 0x3f22f98302067820 */ /* 0x040fe20000400000 */
[----:B------:R-:W-:Y:S01]  /*19b0*/  IMAD.MOV.U32 R9, RZ, RZ, 0x437c0000 ;  /* 0x437c0000ff097424 */ /* 0x000fe200078e00ff */
[C---:B------:R-:W-:Y:S01]  /*19c0*/  FSETP.GE.AND P0, PT, |R2|.reuse, 105615, PT ;  /* 0x47ce47800200780b */ /* 0x040fe20003f06200 */
        /* <DEDUP_REMOVED lines=18> */
[----:B------:R-:W-:Y:S02]  /*1af0*/  IMAD.SHL.U32 R3, R2, 0x100, RZ ;  /* 0x0000010002037824 */ /* 0x000fe400078e00ff */
[----:B------:R-:W-:Y:S02]  /*1b00*/  HFMA2 R6, -RZ, RZ, 0, 0 ;  /* 0x00000000ff067431 */ /* 0x000fe400000001ff */
[----:B------:R-:W-:Y:S01]  /*1b10*/  IMAD.MOV.U32 R13, RZ, RZ, RZ ;  /* 0x000000ffff0d7224 */ /* 0x000fe200078e00ff */
[----:B------:R-:W0:Y:S01]  /*1b20*/  LDCU.64 UR8, c[0x4][URZ] ;  /* 0x01000000ff0877ac */ /* 0x000e220008000a00 */
[----:B------:R-:W-:Y:S01]  /*1b30*/  IMAD.MOV.U32 R0, RZ, RZ, R1 ;  /* 0x000000ffff007224 */ /* 0x000fe200078e0001 */
[----:B------:R-:W-:Y:S01]  /*1b40*/  LOP3.LUT R15, R3, 0x80000000, RZ, 0xfc, !PT ;  /* 0x80000000030f7812 */ /* 0x000fe200078efcff */
[----:B------:R-:W-:-:S06]  /*1b50*/  UMOV UR4, URZ ;  /* 0x000000ff00047c82 */ /* 0x000fcc0008000000 */
.L_x_75:
[----:B0-----:R-:W-:Y:S01]  /*1b60*/  MOV R18, UR8 ;  /* 0x0000000800127c02 */ /* 0x001fe20008000f00 */
[----:B------:R-:W-:-:S05]  /*1b70*/  IMAD.U32 R19, RZ, RZ, UR9 ;  /* 0x00000009ff137e24 */ /* 0x000fca000f8e00ff */
[----:B------:R-:W2:Y:S01]  /*1b80*/  LDG.E.CONSTANT R8, desc[UR6][R18.64] ;  /* 0x0000000612087981 */ /* 0x000ea2000c1e9900 */
[----:B------:R-:W-:Y:S02]  /*1b90*/  UIADD3 UR8, UP0, UPT, UR8, 0x4, URZ ;  /* 0x0000000408087890 */ /* 0x000fe4000ff1e0ff */
[----:B------:R-:W-:Y:S02]  /*1ba0*/  UIADD3 UR4, UPT, UPT, UR4, 0x1, URZ ;  /* 0x0000000104047890 */ /* 0x000fe4000fffe0ff */
[----:B------:R-:W-:Y:S02]  /*1bb0*/  UIADD3.X UR9, UPT, UPT, URZ, UR9, URZ, UP0, !UPT ;  /* 0x00000009ff097290 */ /* 0x000fe400087fe4ff */
[----:B------:R-:W-:Y:S01]  /*1bc0*/  UISETP.NE.AND UP0, UPT, UR4, 0x6, UPT ;  /* 0x000000060400788c */ /* 0x000fe2000bf05270 */
[----:B--2---:R-:W-:-:S03]  /*1bd0*/  IMAD.WIDE.U32 R8, R8, R15, RZ ;  /* 0x0000000f08087225 */ /* 0x004fc600078e00ff */
[----:B------:R-:W-:-:S05]  /*1be0*/  IADD3 R3, P0, PT, R8, R6, RZ ;  /* 0x0000000608037210 */ /* 0x000fca0007f1e0ff */
[----:B------:R0:W-:Y:S01]  /*1bf0*/  STL [R0], R3 ;  /* 0x0000000300007387 */ /* 0x0001e20000100800 */
[----:B------:R-:W-:Y:S01]  /*1c00*/  IMAD.X R6, R9, 0x1, R13, P0 ;  /* 0x0000000109067824 */ /* 0x000fe200000e060d */
[----:B0-----:R-:W-:Y:S01]  /*1c10*/  IADD3 R0, PT, PT, R0, 0x4, RZ ;  /* 0x0000000400007810 */ /* 0x001fe20007ffe0ff */
[----:B------:R-:W-:Y:S06]  /*1c20*/  BRA.U UP0, `(.L_x_75) ;  /* 0xfffffffd00cc7547 */ /* 0x000fec000b83ffff */
[----:B------:R-:W-:Y:S01]  /*1c30*/  SHF.R.U32.HI R4, RZ, 0x17, R2 ;  /* 0x00000017ff047819 */ /* 0x000fe20000011602 */
[----:B------:R0:W-:Y:S03]  /*1c40*/  STL [R1+0x18], R6 ;  /* 0x0000180601007387 */ /* 0x0001e60000100800 */
[C---:B------:R-:W-:Y:S02]  /*1c50*/  LOP3.LUT R0, R4.reuse, 0xe0, RZ, 0xc0, !PT ;  /* 0x000000e004007812 */ /* 0x040fe400078ec0ff */
[----:B------:R-:W-:-:S03]  /*1c60*/  LOP3.LUT P0, RZ, R4, 0x1f, RZ, 0xc0, !PT ;  /* 0x0000001f04ff7812 */ /* 0x000fc6000780c0ff */
[----:B------:R-:W-:-:S05]  /*1c70*/  VIADD R0, R0, 0xffffff80 ;  /* 0xffffff8000007836 */ /* 0x000fca0000000000 */
        /* <DEDUP_REMOVED lines=10> */
[C---:B------:R-:W-:Y:S01]  /*1d20*/  SHF.L.W.U32.HI R2, R3.reuse, 0x2, R0 ;  /* 0x0000000203027819 */ /* 0x040fe20000010e00 */
[----:B------:R-:W-:-:S03]  /*1d30*/  IMAD.SHL.U32 R3, R3, 0x4, RZ ;  /* 0x0000000403037824 */ /* 0x000fc600078e00ff */
[----:B------:R-:W-:Y:S02]  /*1d40*/  SHF.R.S32.HI R4, RZ, 0x1f, R2 ;  /* 0x0000001fff047819 */ /* 0x000fe40000011402 */
[----:B------:R-:W-:Y:S02]  /*1d50*/  ISETP.GE.AND P0, PT, R2, RZ, PT ;  /* 0x000000ff0200720c */ /* 0x000fe40003f06270 */
[C---:B------:R-:W-:Y:S02]  /*1d60*/  LOP3.LUT R8, R4.reuse, R3, RZ, 0x3c, !PT ;  /* 0x0000000304087212 */ /* 0x040fe400078e3cff */
[----:B------:R-:W-:Y:S02]  /*1d70*/  LOP3.LUT R9, R4, R2, RZ, 0x3c, !PT ;  /* 0x0000000204097212 */ /* 0x000fe400078e3cff */
[----:B------:R-:W-:-:S04]  /*1d80*/  SHF.R.U32.HI R3, RZ, 0x1e, R0 ;  /* 0x0000001eff037819 */ /* 0x000fc80000011600 */
[----:B------:R-:W1:Y:S01]  /*1d90*/  I2F.F64.S64 R8, R8 ;  /* 0x0000000800087312 */ /* 0x000e620000301c00 */
[----:B------:R-:W-:Y:S01]  /*1da0*/  LEA.HI R0, R2, R3, RZ, 0x1 ;  /* 0x0000000302007211 */ /* 0x000fe200078f08ff */
[----:B-1----:R-:W-:-:S10]  /*1db0*/  DMUL R18, R8, UR4 ;  /* 0x0000000408127c28 */ /* 0x002fd40008000000 */
[----:B------:R-:W1:Y:S02]  /*1dc0*/  F2F.F32.F64 R18, R18 ;  /* 0x0000001200127310 */ /* 0x000e640000301000 */
[----:B01----:R-:W-:-:S07]  /*1dd0*/  FSEL R4, -R18, R18, !P0 ;  /* 0x0000001212047208 */ /* 0x003fce0004000100 */
.L_x_74:
[----:B------:R-:W-:Y:S01]  /*1de0*/  ISETP.NE.AND P0, PT, R5, RZ, PT ;  /* 0x000000ff0500720c */ /* 0x000fe20003f05270 */
[----:B------:R-:W-:Y:S01]  /*1df0*/  IMAD.MOV.U32 R6, RZ, RZ, RZ ;  /* 0x000000ffff067224 */ /* 0x000fe200078e00ff */
[----:B------:R-:W-:Y:S01]  /*1e00*/  MOV R13, RZ ;  /* 0x000000ff000d7202 */ /* 0x000fe20000000f00 */
[----:B------:R-:W0:Y:S10]  /*1e10*/  LDCU UR4, c[0x0][0x390] ;  /* 0x00007200ff0477ac */ /* 0x000e340008000800 */
[----:B------:R-:W1:Y:S02]  /*1e20*/  @!P0 LDC.64 R2, c[0x0][0x380] ;  /* 0x0000e000ff028b82 */ /* 0x000e640000000a00 */
[----:B-1----:R-:W-:-:S04]  /*1e30*/  @!P0 IMAD.WIDE.U32 R16, R16, 0x4, R2 ;  /* 0x0000000410108825 */ /* 0x002fc800078e0002 */
[C---:B------:R-:W-:Y:S01]  /*1e40*/  @!P0 IMAD.WIDE.U32 R2, R7.reuse, 0x4, R2 ;  /* 0x0000000407028825 */ /* 0x040fe200078e0002 */
[----:B------:R-:W2:Y:S04]  /*1e50*/  @!P0 LDG.E.CONSTANT R13, desc[UR6][R16.64] ;  /* 0x00000006100d8981 */ /* 0x000ea8000c1e9900 */
[----:B------:R-:W3:Y:S01]  /*1e60*/  @!P0 LDG.E.CONSTANT R6, desc[UR6][R2.64] ;  /* 0x0000000602068981 */ /* 0x000ee2000c1e9900 */
[----:B------:R-:W-:-:S05]  /*1e70*/  VIADD R8, R7, 0x1 ;  /* 0x0000000107087836 */ /* 0x000fca0000000000 */
[----:B0-----:R-:W-:Y:S02]  /*1e80*/  ISETP.GE.U32.AND P0, PT, R8, UR4, PT ;  /* 0x0000000408007c0c */ /* 0x001fe4000bf06070 */
[----:B------:R-:W-:Y:S01]  /*1e90*/  MOV R8, 0x37cbac00 ;  /* 0x37cbac0000087802 */ /* 0x000fe20000000f00 */
[----:B--2---:R-:W0:Y:S04]  /*1ea0*/  SHFL.IDX PT, R13, R13, RZ, 0x1f ;  /* 0x00001fff0d0d7589 */ /* 0x004e2800000e0000 */
[----:B---3--:R-:W1:Y:S06]  /*1eb0*/  SHFL.IDX PT, R6, R6, RZ, 0x1f ;  /* 0x00001fff06067589 */ /* 0x008e6c00000e0000 */
[----:B------:R-:W-:Y:S05]  /*1ec0*/  @P0 EXIT ;  /* 0x000000000000094d */ /* 0x000fea0003800000 */
[----:B------:R-:W2:Y:S01]  /*1ed0*/  LDC R9, c[0x0][0x398] ;  /* 0x0000e600ff097b82 */ /* 0x000ea20000000800 */
[----:B------:R-:W-:Y:S01]  /*1ee0*/  FMUL R15, R4, R4 ;  /* 0x00000004040f7220 */ /* 0x000fe20000400000 */
[C---:B------:R-:W-:Y:S01]  /*1ef0*/  LOP3.LUT R3, R0.reuse, 0x1, RZ, 0xc0, !PT ;  /* 0x0000000100037812 */ /* 0x040fe200078ec0ff */
[----:B------:R-:W-:Y:S01]  /*1f00*/  IMAD.MOV.U32 R16, RZ, RZ, 0x3c0885e4 ;  /* 0x3c0885e4ff107424 */ /* 0x000fe200078e00ff */
[----:B------:R-:W-:Y:S01]  /*1f10*/  MOV R17, 0x3e2aaaa8 ;  /* 0x3e2aaaa800117802 */ /* 0x000fe20000000f00 */
[----:B------:R-:W-:Y:S01]  /*1f20*/  FFMA R2, R15, R8, -0.0013887860113754868507 ;  /* 0xbab607ed0f027423 */ /* 0x000fe20000000008 */
[----:B------:R-:W-:Y:S01]  /*1f30*/  ISETP.NE.U32.AND P0, PT, R3, 0x1, PT ;  /* 0x000000010300780c */ /* 0x000fe20003f05070 */
[----:B------:R-:W-:Y:S01]  /*1f40*/  VIADD R0, R0, 0x1 ;  /* 0x0000000100007836 */ /* 0x000fe20000000000 */
[----:B------:R-:W3:Y:S02]  /*1f50*/  LDCU.64 UR8, c[0x0][0x3a0] ;  /* 0x00007400ff0877ac */ /* 0x000ee40008000a00 */
[----:B------:R-:W-:-:S02]  /*1f60*/  FSEL R8, R2, -0.00019574658654164522886, P0 ;  /* 0xb94d415302087808 */ /* 0x000fc40000000000 */
[----:B------:R-:W-:Y:S01]  /*1f70*/  FSEL R16, R16, 0.041666727513074874878, !P0 ;  /* 0x3d2aaabb10107808 */ /* 0x000fe20004000000 */
[----:B------:R-:W4:Y:S01]  /*1f80*/  LDC.64 R2, c[0x0][0x380] ;  /* 0x0000e000ff027b82 */ /* 0x000f220000000a00 */
[----:B------:R-:W-:Y:S01]  /*1f90*/  LOP3.LUT P1, RZ, R0, 0x2, RZ, 0xc0, !PT ;  /* 0x0000000200ff7812 */ /* 0x000fe2000782c0ff */
[----:B------:R-:W0:Y:S01]  /*1fa0*/  LDCU UR5, c[0x0][0x390] ;  /* 0x00007200ff0577ac */ /* 0x000e220008000800 */
[----:B------:R-:W-:Y:S01]  /*1fb0*/  FSEL R0, R4, 1, !P0 ;  /* 0x3f80000004007808 */ /* 0x000fe20004000000 */
[----:B------:R-:W-:Y:S01]  /*1fc0*/  FFMA R8, R15, R8, R16 ;  /* 0x000000080f087223 */ /* 0x000fe20000000010 */
[----:B------:R-:W-:-:S05]  /*1fd0*/  FSEL R16, -R17, -0.4999999701976776123, !P0 ;  /* 0xbeffffff11107808 */ /* 0x000fca0004000100 */
[C---:B------:R-:W-:Y:S01]  /*1fe0*/  FFMA R8, R15.reuse, R8, R16 ;  /* 0x000000080f087223 */ /* 0x040fe20000000010 */
[----:B------:R-:W-:Y:S01]  /*1ff0*/  FFMA R15, R15, R0, RZ ;  /* 0x000000000f0f7223 */ /* 0x000fe200000000ff */
[----:B--2---:R-:W-:Y:S02]  /*2000*/  IADD3 R4, PT, PT, R5, R9, R14 ;  /* 0x0000000905047210 */ /* 0x004fe40007ffe00e */
[----:B------:R-:W-:Y:S01]  /*2010*/  IADD3 R14, PT, PT, -R14, UR4, -R9 ;  /* 0x000000040e0e7c10 */ /* 0x000fe2000fffe909 */
[----:B------:R-:W-:Y:S01]  /*2020*/  FFMA R0, R15, R8, R0 ;  /* 0x000000080f007223 */ /* 0x000fe20000000000 */
[----:B------:R-:W-:Y:S01]  /*2030*/  FADD R15, R12, R12 ;  /* 0x0000000c0c0f7221 */ /* 0x000fe20000000000 */
[----:B------:R-:W-:Y:S02]  /*2040*/  VIADD R19, R4, 0x1 ;  /* 0x0000000104137836 */ /* 0x000fe40000000000 */
[----:B------:R-:W-:Y:S02]  /*2050*/  @P1 FADD R0, RZ, -R0 ;  /* 0x80000000ff001221 */ /* 0x000fe40000000000 */
[----:B------:R-:W-:-:S04]  /*2060*/  IMAD.WIDE.U32 R16, R19, 0x4, R10 ;  /* 0x0000000413107825 */ /* 0x000fc800078e000a */
[-C--:B------:R-:W-:Y:S01]  /*2070*/  FFMA R11, R12, R12.reuse, 1 ;  /* 0x3f8000000c0b7423 */ /* 0x080fe2000000000c */
[----:B------:R-:W-:Y:S01]  /*2080*/  FMUL R10, R0, R15 ;  /* 0x0000000f000a7220 */ /* 0x000fe20000400000 */
[----:B------:R-:W-:Y:S01]  /*2090*/  FMUL R12, R12, -R12 ;  /* 0x8000000c0c0c7220 */ /* 0x000fe20000400000 */
[----:B----4-:R-:W-:Y:S01]  /*20a0*/  IMAD.WIDE.U32 R2, R19, 0x4, R2 ;  /* 0x0000000413027825 */ /* 0x010fe200078e0002 */
[----:B---3--:R-:W-:-:S03]  /*20b0*/  IADD3 R16, P0, PT, R16, UR8, RZ ;  /* 0x0000000810107c10 */ /* 0x008fc6000ff1e0ff */
[----:B------:R-:W-:Y:S01]  /*20c0*/  FADD R11, -R10, R11 ;  /* 0x0000000b0a0b7221 */ /* 0x000fe20000000100 */
[----:B------:R-:W-:Y:S01]  /*20d0*/  IMAD.MOV.U32 R8, RZ, RZ, R2 ;  /* 0x000000ffff087224 */ /* 0x000fe200078e0002 */
[----:B------:R-:W-:Y:S02]  /*20e0*/  IADD3.X R17, PT, PT, R17, UR9, RZ, P0, !PT ;  /* 0x0000000911117c10 */ /* 0x000fe400087fe4ff */
[----:B------:R-:W-:Y:S01]  /*20f0*/  FMUL R11, R11, 0.5 ;  /* 0x3f0000000b0b7820 */ /* 0x000fe20000400000 */
[----:B0-----:R-:W-:-:S07]  /*2100*/  MOV R9, R3 ;  /* 0x0000000300097202 */ /* 0x001fce0000000f00 */
.L_x_86:
[----:B------:R-:W-:-:S05]  /*2110*/  VIADD R0, R4, 0x1 ;  /* 0x0000000104007836 */ /* 0x000fca0000000000 */
[----:B------:R-:W-:-:S13]  /*2120*/  ISETP.GE.AND P0, PT, R0, UR5, PT ;  /* 0x0000000500007c0c */ /* 0x000fda000bf06270 */
[----:B0-2---:R-:W0:Y:S01]  /*2130*/  @!P0 LDC.64 R2, c[0x0][0x380] ;  /* 0x0000e000ff028b82 */ /* 0x005e220000000a00 */
[----:B------:R-:W2:Y:S01]  /*2140*/  @!P0 LDG.E.CONSTANT R15, desc[UR6][R8.64] ;  /* 0x00000006080f8981 */ /* 0x000ea2000c1e9900 */
[----:B0-----:R-:W-:-:S06]  /*2150*/  @!P0 IMAD.WIDE.U32 R2, R4, 0x4, R2 ;  /* 0x0000000404028825 */ /* 0x001fcc00078e0002 */
[----:B------:R0:W2:Y:S01]  /*2160*/  @!P0 LDG.E.CONSTANT R2, desc[UR6][R2.64] ;  /* 0x0000000602028981 */ /* 0x0000a2000c1e9900 */
[C---:B------:R-:W-:Y:S01]  /*2170*/  ISETP.NE.AND P1, PT, R5.reuse, RZ, PT ;  /* 0x000000ff0500720c */ /* 0x040fe20003f25270 */
[----:B------:R-:W-:Y:S02]  /*2180*/  HFMA2 R21, -RZ, RZ, 1.875, 0 ;  /* 0x3f800000ff157431 */ /* 0x000fe400000001ff */
[----:B------:R-:W-:Y:S02]  /*2190*/  IMAD.MOV.U32 R0, RZ, RZ, RZ ;  /* 0x000000ffff007224 */ /* 0x000fe400078e00ff */
[----:B-1----:R-:W-:Y:S02]  /*21a0*/  IMAD.MOV.U32 R19, RZ, RZ, RZ ;  /* 0x000000ffff137224 */ /* 0x002fe400078e00ff */
[----:B------:R-:W-:Y:S02]  /*21b0*/  @!P0 IMAD.MOV.U32 R19, RZ, RZ, R12 ;  /* 0x000000ffff138224 */ /* 0x000fe400078e000c */
[----:B------:R-:W-:Y:S01]  /*21c0*/  @!P0 IMAD.MOV.U32 R21, RZ, RZ, R10 ;  /* 0x000000ffff158224 */ /* 0x000fe200078e000a */
[----:B------:R-:W-:Y:S02]  /*21d0*/  BSSY.RECONVERGENT B0, `(.L_x_76) ;  /* 0x000001e000007945 */ /* 0x000fe40003800200 */
[----:B---3--:R3:W4:Y:S01]  /*21e0*/  SHFL.UP PT, R20, R19, 0x1, RZ ;  /* 0x0420000013147989 */ /* 0x00872200000e00ff */
[----:B------:R-:W-:-:S03]  /*21f0*/  ISETP.GE.U32.AND P2, PT, R5, 0x2, PT ;  /* 0x000000020500780c */ /* 0x000fc60003f46070 */
[----:B------:R3:W1:Y:S01]  /*2200*/  SHFL.UP PT, R22, R21, 0x1, RZ ;  /* 0x0420000015167989 */ /* 0x00066200000e00ff */
[----:B0-----:R-:W-:Y:S02]  /*2210*/  IMAD.MOV.U32 R3, RZ, RZ, RZ ;  /* 0x000000ffff037224 */ /* 0x001fe400078e00ff */
[----:B--2---:R-:W-:Y:S01]  /*2220*/  @!P0 FADD R18, R15, R2 ;  /* 0x000000020f128221 */ /* 0x004fe20000000000 */
[----:B------:R-:W-:Y:S01]  /*2230*/  IMAD.MOV.U32 R15, RZ, RZ, RZ ;  /* 0x000000ffff0f7224 */ /* 0x000fe200078e00ff */
[----:B------:R-:W-:Y:S02]  /*2240*/  @!P0 MOV R15, 0x3f800000 ;  /* 0x3f800000000f8802 */ /* 0x000fe40000000f00 */
[----:B------:R-:W-:Y:S01]  /*2250*/  @!P0 FMUL R0, R11, R18 ;  /* 0x000000120b008220 */ /* 0x000fe20000400000 */
[----:B------:R-:W-:Y:S01]  /*2260*/  MOV R18, 0x3f800000 ;  /* 0x3f80000000127802 */ /* 0x000fe20000000f00 */
[----:B------:R-:W-:Y:S01]  /*2270*/  @!P0 IMAD.MOV.U32 R18, RZ, RZ, RZ ;  /* 0x000000ffff128224 */ /* 0x000fe200078e00ff */
[----:B------:R3:W0:Y:S04]  /*2280*/  SHFL.UP PT, R24, R15, 0x1, RZ ;  /* 0x042000000f187989 */ /* 0x00062800000e00ff */
[----:B------:R3:W2:Y:S04]  /*2290*/  SHFL.UP PT, R23, R18, 0x1, RZ ;  /* 0x0420000012177989 */ /* 0x0006a800000e00ff */
[----:B------:R3:W0:Y:S01]  /*22a0*/  SHFL.UP PT, R2, R0, 0x1, RZ ;  /* 0x0420000000027989 */ /* 0x00062200000e00ff */
[----:B-1--4-:R-:W-:Y:S05]  /*22b0*/  @!P1 BRA `(.L_x_77) ;  /* 0x00000000003c9947 */ /* 0x012fea0003800000 */
[----:B---3--:R-:W-:Y:S01]  /*22c0*/  FFMA R0, RZ, R19, R0 ;  /* 0x00000013ff007223 */ /* 0x008fe20000000000 */
[CC--:B0-----:R-:W-:Y:S01]  /*22d0*/  FMUL R3, R19.reuse, R24.reuse ;  /* 0x0000001813037220 */ /* 0x0c1fe20000400000 */
[-C--:B--2---:R-:W-:Y:S01]  /*22e0*/  FMUL R19, R19, R23.reuse ;  /* 0x0000001713137220 */ /* 0x084fe20000400000 */
[C---:B------:R-:W-:Y:S01]  /*22f0*/  FMUL R24, R18.reuse, R24 ;  /* 0x0000001812187220 */ /* 0x040fe20000400000 */
[----:B------:R-:W-:Y:S01]  /*2300*/  FMUL R23, R18, R23 ;  /* 0x0000001712177220 */ /* 0x000fe20000400000 */
[----:B------:R-:W-:Y:S01]  /*2310*/  FFMA R25, RZ, R18, RZ ;  /* 0x00000012ff197223 */ /* 0x000fe200000000ff */
[-C--:B------:R-:W-:Y:S01]  /*2320*/  FFMA R18, R21, R22.reuse, R3 ;  /* 0x0000001615127223 */ /* 0x080fe20000000003 */
[C---:B------:R-:W-:Y:S01]  /*2330*/  FFMA R24, R15.reuse, R22, R24 ;  /* 0x000000160f187223 */ /* 0x040fe20000000018 */
[----:B------:R-:W-:Y:S01]  /*2340*/  FFMA R23, R15, R20, R23 ;  /* 0x000000140f177223 */ /* 0x000fe20000000017 */
[C---:B------:R-:W-:Y:S01]  /*2350*/  FFMA R0, R21.reuse, R2, R0 ;  /* 0x0000000215007223 */ /* 0x040fe20000000000 */
[----:B------:R-:W-:Y:S01]  /*2360*/  FFMA R19, R21, R20, R19 ;  /* 0x0000001415137223 */ /* 0x000fe20000000013 */
[----:B------:R-:W-:Y:S01]  /*2370*/  FFMA R3, R15, R2, R25 ;  /* 0x000000020f037223 */ /* 0x000fe20000000019 */
[----:B------:R-:W-:Y:S01]  /*2380*/  MOV R21, R18 ;  /* 0x0000001200157202 */ /* 0x000fe20000000f00 */
[----:B------:R-:W-:-:S02]  /*2390*/  IMAD.MOV.U32 R15, RZ, RZ, R24 ;  /* 0x000000ffff0f7224 */ /* 0x000fc400078e0018 */
[----:B------:R-:W-:-:S07]  /*23a0*/  IMAD.MOV.U32 R18, RZ, RZ, R23 ;  /* 0x000000ffff127224 */ /* 0x000fce00078e0017 */
.L_x_77:
[----:B------:R-:W-:Y:S05]  /*23b0*/  BSYNC.RECONVERGENT B0 ;  /* 0x0000000000007941 */ /* 0x000fea0003800200 */
.L_x_76:
[----:B------:R1:W4:Y:S01]  /*23c0*/  SHFL.UP PT, R22, R21, 0x2, RZ ;  /* 0x0440000015167989 */ /* 0x00032200000e00ff */
[----:B------:R-:W-:Y:S03]  /*23d0*/  BSSY.RECONVERGENT B0, `(.L_x_78) ;  /* 0x0000015000007945 */ /* 0x000fe60003800200 */
[----:B------:R1:W1:Y:S04]  /*23e0*/  SHFL.UP PT, R20, R19, 0x2, RZ ;  /* 0x0440000013147989 */ /* 0x00026800000e00ff */
[----:B0-----:R0:W0:Y:S04]  /*23f0*/  SHFL.UP PT, R24, R15, 0x2, RZ ;  /* 0x044000000f187989 */ /* 0x00102800000e00ff */
[----:B--2---:R2:W0:Y:S04]  /*2400*/  SHFL.UP PT, R23, R18, 0x2, RZ ;  /* 0x0440000012177989 */ /* 0x00442800000e00ff */
[----:B------:R2:W0:Y:S04]  /*2410*/  SHFL.UP PT, R2, R0, 0x2, RZ ;  /* 0x0440000000027989 */ /* 0x00042800000e00ff */
[----:B------:R2:W0:Y:S01]  /*2420*/  SHFL.UP PT, R25, R3, 0x2, RZ ;  /* 0x0440000003197989 */ /* 0x00042200000e00ff */
[----:B------:R-:W-:Y:S05]  /*2430*/  @!P2 BRA `(.L_x_79) ;  /* 0x000000000038a947 */ /* 0x000fea0003800000 */
[CC--:B0-23--:R-:W-:Y:S01]  /*2440*/  FFMA R0, R19.reuse, R25.reuse, R0 ;  /* 0x0000001913007223 */ /* 0x0cdfe20000000000 */
[C---:B------:R-:W-:Y:S01]  /*2450*/  FFMA R3, R18.reuse, R25, R3 ;  /* 0x0000001912037223 */ /* 0x040fe20000000003 */
[CC--:B------:R-:W-:Y:S01]  /*2460*/  FMUL R25, R19.reuse, R24.reuse ;  /* 0x0000001813197220 */ /* 0x0c0fe20000400000 */
[C---:B------:R-:W-:Y:S01]  /*2470*/  FMUL R24, R18.reuse, R24 ;  /* 0x0000001812187220 */ /* 0x040fe20000400000 */
[-C--:B-1----:R-:W-:Y:S01]  /*2480*/  FMUL R19, R19, R23.reuse ;  /* 0x0000001713137220 */ /* 0x082fe20000400000 */
[----:B------:R-:W-:Y:S01]  /*2490*/  FMUL R18, R18, R23 ;  /* 0x0000001712127220 */ /* 0x000fe20000400000 */
[-C--:B----4-:R-:W-:Y:S01]  /*24a0*/  FFMA R25, R21, R22.reuse, R25 ;  /* 0x0000001615197223 */ /* 0x090fe20000000019 */
[----:B------:R-:W-:Y:S01]  /*24b0*/  FFMA R24, R15, R22, R24 ;  /* 0x000000160f187223 */ /* 0x000fe20000000018 */
[C---:B------:R-:W-:Y:S01]  /*24c0*/  FFMA R0, R21.reuse, R2, R0 ;  /* 0x0000000215007223 */ /* 0x040fe20000000000 */
[-C--:B------:R-:W-:Y:S01]  /*24d0*/  FFMA R19, R21, R20.reuse, R19 ;  /* 0x0000001415137223 */ /* 0x080fe20000000013 */
[C---:B------:R-:W-:Y:S01]  /*24e0*/  FFMA R18, R15.reuse, R20, R18 ;  /* 0x000000140f127223 */ /* 0x040fe20000000012 */
[----:B------:R-:W-:Y:S01]  /*24f0*/  FFMA R3, R15, R2, R3 ;  /* 0x000000020f037223 */ /* 0x000fe20000000003 */
[----:B------:R-:W-:Y:S01]  /*2500*/  MOV R21, R25 ;  /* 0x0000001900157202 */ /* 0x000fe20000000f00 */
[----:B------:R-:W-:-:S07]  /*2510*/  IMAD.MOV.U32 R15, RZ, RZ, R24 ;  /* 0x000000ffff0f7224 */ /* 0x000fce00078e0018 */
.L_x_79:
[----:B------:R-:W-:Y:S05]  /*2520*/  BSYNC.RECONVERGENT B0 ;  /* 0x0000000000007941 */ /* 0x000fea0003800200 */
.L_x_78:
[C---:B------:R-:W-:Y:S01]  /*2530*/  ISETP.GE.U32.AND P1, PT, R5.reuse, 0x4, PT ;  /* 0x000000040500780c */ /* 0x040fe20003f26070 */
[----:B----4-:R4:W2:Y:S01]  /*2540*/  SHFL.UP PT, R22, R21, 0x4, RZ ;  /* 0x0480000015167989 */ /* 0x0108a200000e00ff */
[----:B------:R-:W-:Y:S01]  /*2550*/  BSSY.RECONVERGENT B0, `(.L_x_80) ;  /* 0x0000016000007945 */ /* 0x000fe20003800200 */
[----:B------:R-:W-:Y:S02]  /*2560*/  ISETP.GE.U32.AND P2, PT, R5, 0x8, PT ;  /* 0x000000080500780c */ /* 0x000fe40003f46070 */
[----:B-1----:R4:W1:Y:S04]  /*2570*/  SHFL.UP PT, R20, R19, 0x4, RZ ;  /* 0x0480000013147989 */ /* 0x00286800000e00ff */
[----:B0-----:R4:W0:Y:S04]  /*2580*/  SHFL.UP PT, R24, R15, 0x4, RZ ;  /* 0x048000000f187989 */ /* 0x00182800000e00ff */
[----:B------:R4:W0:Y:S04]  /*2590*/  SHFL.UP PT, R23, R18, 0x4, RZ ;  /* 0x0480000012177989 */ /* 0x00082800000e00ff */
[----:B------:R4:W0:Y:S04]  /*25a0*/  SHFL.UP PT, R2, R0, 0x4, RZ ;  /* 0x0480000000027989 */ /* 0x00082800000e00ff */
[----:B------:R4:W0:Y:S01]  /*25b0*/  SHFL.UP PT, R25, R3, 0x4, RZ ;  /* 0x0480000003197989 */ /* 0x00082200000e00ff */
[----:B------:R-:W-:Y:S05]  /*25c0*/  @!P1 BRA `(.L_x_81) ;  /* 0x0000000000389947 */ /* 0x000fea0003800000 */
[CC--:B0-234-:R-:W-:Y:S01]  /*25d0*/  FFMA R0, R19.reuse, R25.reuse, R0 ;  /* 0x0000001913007223 */ /* 0x0ddfe20000000000 */
[C---:B------:R-:W-:Y:S01]  /*25e0*/  FFMA R3, R18.reuse, R25, R3 ;  /* 0x0000001912037223 */ /* 0x040fe20000000003 */
[CC--:B------:R-:W-:Y:S01]  /*25f0*/  FMUL R25, R19.reuse, R24.reuse ;  /* 0x0000001813197220 */ /* 0x0c0fe20000400000 */
[C---:B------:R-:W-:Y:S01]  /*2600*/  FMUL R24, R18.reuse, R24 ;  /* 0x0000001812187220 */ /* 0x040fe20000400000 */
[-C--:B------:R-:W-:Y:S01]  /*2610*/  FMUL R19, R19, R23.reuse ;  /* 0x0000001713137220 */ /* 0x080fe20000400000 */
[----:B------:R-:W-:Y:S01]  /*2620*/  FMUL R18, R18, R23 ;  /* 0x0000001712127220 */ /* 0x000fe20000400000 */
[-C--:B------:R-:W-:Y:S01]  /*2630*/  FFMA R25, R21, R22.reuse, R25 ;  /* 0x0000001615197223 */ /* 0x080fe20000000019 */
[----:B------:R-:W-:Y:S01]  /*2640*/  FFMA R24, R15, R22, R24 ;  /* 0x000000160f187223 */ /* 0x000fe20000000018 */
[C---:B------:R-:W-:Y:S01]  /*2650*/  FFMA R0, R21.reuse, R2, R0 ;  /* 0x0000000215007223 */ /* 0x040fe20000000000 */
[-C--:B-1----:R-:W-:Y:S01]  /*2660*/  FFMA R19, R21, R20.reuse, R19 ;  /* 0x0000001415137223 */ /* 0x082fe20000000013 */
[C---:B------:R-:W-:Y:S01]  /*2670*/  FFMA R18, R15.reuse, R20, R18 ;  /* 0x000000140f127223 */ /* 0x040fe20000000012 */
[----:B------:R-:W-:Y:S01]  /*2680*/  FFMA R3, R15, R2, R3 ;  /* 0x000000020f037223 */ /* 0x000fe20000000003 */
[----:B------:R-:W-:Y:S01]  /*2690*/  IMAD.MOV.U32 R21, RZ, RZ, R25 ;  /* 0x000000ffff157224 */ /* 0x000fe200078e0019 */
[----:B------:R-:W-:-:S07]  /*26a0*/  MOV R15, R24 ;  /* 0x00000018000f7202 */ /* 0x000fce0000000f00 */
.L_x_81:
[----:B------:R-:W-:Y:S05]  /*26b0*/  BSYNC.RECONVERGENT B0 ;  /* 0x0000000000007941 */ /* 0x000fea0003800200 */
.L_x_80:
[----:B--2---:R2:W2:Y:S01]  /*26c0*/  SHFL.UP PT, R22, R21, 0x8, RZ ;  /* 0x0500000015167989 */ /* 0x0044a200000e00ff */
[----:B------:R-:W-:Y:S03]  /*26d0*/  BSSY.RECONVERGENT B0, `(.L_x_82) ;  /* 0x0000015000007945 */ /* 0x000fe60003800200 */
[----:B-1----:R1:W1:Y:S04]  /*26e0*/  SHFL.UP PT, R20, R19, 0x8, RZ ;  /* 0x0500000013147989 */ /* 0x00226800000e00ff */
[----:B0-----:R0:W0:Y:S04]  /*26f0*/  SHFL.UP PT, R24, R15, 0x8, RZ ;  /* 0x050000000f187989 */ /* 0x00102800000e00ff */
[----:B------:R0:W0:Y:S04]  /*2700*/  SHFL.UP PT, R23, R18, 0x8, RZ ;  /* 0x0500000012177989 */ /* 0x00002800000e00ff */
[----:B------:R0:W0:Y:S04]  /*2710*/  SHFL.UP PT, R2, R0, 0x8, RZ ;  /* 0x0500000000027989 */ /* 0x00002800000e00ff */
[----:B------:R0:W0:Y:S01]  /*2720*/  SHFL.UP PT, R25, R3, 0x8, RZ ;  /* 0x0500000003197989 */ /* 0x00002200000e00ff */
[----:B------:R-:W-:Y:S05]  /*2730*/  @!P2 BRA `(.L_x_83) ;  /* 0x000000000038a947 */ /* 0x000fea0003800000 */
[CC--:B0--34-:R-:W-:Y:S01]  /*2740*/  FFMA R0, R19.reuse, R25.reuse, R0 ;  /* 0x0000001913007223 */ /* 0x0d9fe20000000000 */
[C---:B------:R-:W-:Y:S01]  /*2750*/  FFMA R3, R18.reuse, R25, R3 ;  /* 0x0000001912037223 */ /* 0x040fe20000000003 */
[CC--:B------:R-:W-:Y:S01]  /*2760*/  FMUL R25, R19.reuse, R24.reuse ;  /* 0x0000001813197220 */ /* 0x0c0fe20000400000 */
[C---:B------:R-:W-:Y:S01]  /*2770*/  FMUL R24, R18.reuse, R24 ;  /* 0x0000001812187220 */ /* 0x040fe20000400000 */
[-C--:B-1----:R-:W-:Y:S01]  /*2780*/  FMUL R19, R19, R23.reuse ;  /* 0x0000001713137220 */ /* 0x082fe20000400000 */
[----:B------:R-:W-:Y:S01]  /*2790*/  FMUL R18, R18, R23 ;  /* 0x0000001712127220 */ /* 0x000fe20000400000 */
[-C--:B--2---:R-:W-:Y:S01]  /*27a0*/  FFMA R25, R21, R22.reuse, R25 ;  /* 0x0000001615197223 */ /* 0x084fe20000000019 */
[----:B------:R-:W-:Y:S01]  /*27b0*/  FFMA R24, R15, R22, R24 ;  /* 0x000000160f187223 */ /* 0x000fe20000000018 */
[C---:B------:R-:W-:Y:S01]  /*27c0*/  FFMA R0, R21.reuse, R2, R0 ;  /* 0x0000000215007223 */ /* 0x040fe20000000000 */
[-C--:B------:R-:W-:Y:S01]  /*27d0*/  FFMA R19, R21, R20.reuse, R19 ;  /* 0x0000001415137223 */ /* 0x080fe20000000013 */
[C---:B------:R-:W-:Y:S01]  /*27e0*/  FFMA R18, R15.reuse, R20, R18 ;  /* 0x000000140f127223 */ /* 0x040fe20000000012 */
[----:B------:R-:W-:Y:S01]  /*27f0*/  FFMA R3, R15, R2, R3 ;  /* 0x000000020f037223 */ /* 0x000fe20000000003 */
[----:B------:R-:W-:-:S02]  /*2800*/  IMAD.MOV.U32 R21, RZ, RZ, R25 ;  /* 0x000000ffff157224 */ /* 0x000fc400078e0019 */
[----:B------:R-:W-:-:S07]  /*2810*/  IMAD.MOV.U32 R15, RZ, RZ, R24 ;  /* 0x000000ffff0f7224 */ /* 0x000fce00078e0018 */
.L_x_83:
[----:B------:R-:W-:Y:S05]  /*2820*/  BSYNC.RECONVERGENT B0 ;  /* 0x0000000000007941 */ /* 0x000fea0003800200 */
.L_x_82:
[----:B------:R-:W-:Y:S01]  /*2830*/  ISETP.GE.U32.AND P1, PT, R5, 0x10, PT ;  /* 0x000000100500780c */ /* 0x000fe20003f26070 */
        /* <DEDUP_REMOVED lines=20> */
[----:B------:R-:W-:Y:S01]  /*2980*/  MOV R21, R25 ;  /* 0x0000001900157202 */ /* 0x000fe20000000f00 */
[----:B------:R-:W-:-:S07]  /*2990*/  IMAD.MOV.U32 R15, RZ, RZ, R24 ;  /* 0x000000ffff0f7224 */ /* 0x000fce00078e0018 */
.L_x_85:
[----:B------:R-:W-:Y:S05]  /*29a0*/  BSYNC.RECONVERGENT B0 ;  /* 0x0000000000007941 */ /* 0x000fea0003800200 */
.L_x_84:
[-C--:B0--34-:R-:W-:Y:S01]  /*29b0*/  FFMA R0, R19, R13.reuse, R0 ;  /* 0x0000000d13007223 */ /* 0x099fe20000000000 */
[----:B------:R-:W-:Y:S02]  /*29c0*/  IMAD.MOV.U32 R23, RZ, RZ, 0x1 ;  /* 0x00000001ff177424 */ /* 0x000fe400078e00ff */
[----:B------:R-:W-:Y:S01]  /*29d0*/  FFMA R18, R18, R13, R3 ;  /* 0x0000000d12127223 */ /* 0x000fe20000000003 */
[----:B------:R-:W-:Y:S01]  /*29e0*/  IADD3 R8, P2, PT, R8, 0x80, RZ ;  /* 0x0000008008087810 */ /* 0x000fe20007f5e0ff */
[-C--:B--2---:R-:W-:Y:S01]  /*29f0*/  FFMA R21, R21, R6.reuse, R0 ;  /* 0x0000000615157223 */ /* 0x084fe20000000000 */
[----:B------:R-:W-:Y:S01]  /*2a00*/  VIADD R0, R7, 0x21 ;  /* 0x0000002107007836 */ /* 0x000fe20000000000 */
[----:B------:R-:W-:Y:S01]  /*2a10*/  VIADDMNMX R2, R14, -R23, 0x20, PT ;  /* 0x000000200e027446 */ /* 0x000fe20003800917 */
[----:B------:R-:W-:Y:S01]  /*2a20*/  FFMA R13, R15, R6, R18 ;  /* 0x000000060f0d7223 */ /* 0x000fe20000000012 */
[----:B------:R-:W-:Y:S01]  /*2a30*/  VIADD R7, R7, 0x20 ;  /* 0x0000002007077836 */ /* 0x000fe20000000000 */
[----:B------:R0:W-:Y:S01]  /*2a40*/  @!P0 STG.E desc[UR6][R16.64], R21 ;  /* 0x0000001510008986 */ /* 0x0001e2000c101906 */
[----:B------:R-:W-:Y:S01]  /*2a50*/  ISETP.GE.AND P0, PT, R0, UR5, PT ;  /* 0x0000000500007c0c */ /* 0x000fe2000bf06270 */
[----:B------:R-:W-:Y:S01]  /*2a60*/  IMAD.X R9, RZ, RZ, R9, P2 ;  /* 0x000000ffff097224 */ /* 0x000fe200010e0609 */
[----:B------:R-:W-:-:S02]  /*2a70*/  IADD3 R2, PT, PT, R2, -0x1, RZ ;  /* 0xffffffff02027810 */ /* 0x000fc40007ffe0ff */
[----:B------:R-:W-:Y:S02]  /*2a80*/  IADD3 R4, PT, PT, R4, 0x20, RZ ;  /* 0x0000002004047810 */ /* 0x000fe40007ffe0ff */
[----:B------:R-:W-:Y:S01]  /*2a90*/  IADD3 R14, PT, PT, R14, -0x20, RZ ;  /* 0xffffffe00e0e7810 */ /* 0x000fe20007ffe0ff */
[----:B------:R2:W3:Y:S01]  /*2aa0*/  SHFL.IDX PT, R6, R21, R2, 0x1f ;  /* 0x00001f0215067589 */ /* 0x0004e200000e0000 */
[----:B0-----:R-:W-:-:S03]  /*2ab0*/  IADD3 R16, P1, PT, R16, 0x80, RZ ;  /* 0x0000008010107810 */ /* 0x001fc60007f3e0ff */
[----:B------:R2:W0:Y:S02]  /*2ac0*/  SHFL.IDX PT, R13, R13, R2, 0x1f ;  /* 0x00001f020d0d7589 */ /* 0x00042400000e0000 */
[----:B------:R-:W-:Y:S01]  /*2ad0*/  IMAD.X R17, RZ, RZ, R17, P1 ;  /* 0x000000ffff117224 */ /* 0x000fe200008e0611 */
[----:B------:R-:W-:Y:S07]  /*2ae0*/  @!P0 BRA `(.L_x_86) ;  /* 0xfffffff400888947 */ /* 0x000fee000383ffff */
[----:B------:R-:W-:Y:S05]  /*2af0*/  EXIT ;  /* 0x000000000000794d */ /* 0x000fea0003800000 */
.L_x_62:
        /* <DEDUP_REMOVED lines=17> */
.L_x_89:
[----:B0-----:R-:W-:Y:S01]  /*2c10*/  IMAD.MOV.U32 R6, RZ, RZ, R4 ;  /* 0x000000ffff067224 */ /* 0x001fe200078e0004 */
[----:B------:R-:W-:Y:S01]  /*2c20*/  IADD3 R0, PT, PT, R0, 0x10, RZ ;  /* 0x0000001000007810 */ /* 0x000fe20007ffe0ff */
[----:B------:R-:W-:Y:S02]  /*2c30*/  IMAD.MOV.U32 R7, RZ, RZ, R9 ;  /* 0x000000ffff077224 */ /* 0x000fe400078e0009 */
[----:B------:R-:W-:Y:S01]  /*2c40*/  VIADD R5, R5, 0x200 ;  /* 0x0000020005057836 */ /* 0x000fe20000000000 */
[----:B------:R-:W-:Y:S02]  /*2c50*/  ISETP.NE.AND P1, PT, R0, RZ, PT ;  /* 0x000000ff0000720c */ /* 0x000fe40003f25270 */
[----:B------:R0:W-:Y:S01]  /*2c60*/  STG.E desc[UR6][R6.64+-0x400], R13 ;  /* 0xfffc000d06007986 */ /* 0x0001e2000c101906 */
[----:B------:R-:W-:-:S03]  /*2c70*/  IADD3 R4, P2, PT, R6, 0x800, RZ ;  /* 0x0000080006047810 */ /* 0x000fc60007f5e0ff */
[----:B------:R0:W-:Y:S02]  /*2c80*/  STG.E desc[UR6][R6.64+-0x380], R13 ;  /* 0xfffc800d06007986 */ /* 0x0001e4000c101906 */
[----:B------:R-:W-:Y:S02]  /*2c90*/  IMAD.X R9, RZ, RZ, R7, P2 ;  /* 0x000000ffff097224 */ /* 0x000fe400010e0607 */
        /* <DEDUP_REMOVED lines=15> */
.L_x_88:
[----:B------:R-:W-:Y:S05]  /*2d90*/  BSYNC.RECONVERGENT B0 ;  /* 0x0000000000007941 */ /* 0x000fea0003800200 */
.L_x_87:
        /* <DEDUP_REMOVED lines=17> */
.L_x_91:
[----:B------:R-:W-:Y:S05]  /*2eb0*/  BSYNC.RECONVERGENT B0 ;  /* 0x0000000000007941 */ /* 0x000fea0003800200 */
.L_x_90:
[----:B------:R-:W-:Y:S05]  /*2ec0*/  @!P1 EXIT ;  /* 0x000000000000994d */ /* 0x000fea0003800000 */
[----:B------:R-:W-:Y:S02]  /*2ed0*/  ISETP.GE.U32.AND P0, PT, R0, 0x4, PT ;  /* 0x000000040000780c */ /* 0x000fe40003f06070 */
[----:B------:R-:W-:-:S04]  /*2ee0*/  LOP3.LUT R0, R8, 0x3, RZ, 0xc0, !PT ;  /* 0x0000000308007812 */ /* 0x000fc800078ec0ff */
[----:B------:R-:W-:-:S07]  /*2ef0*/  ISETP.NE.AND P1, PT, R0, RZ, PT ;  /* 0x000000ff0000720c */ /* 0x000fce0003f25270 */
[C---:B------:R-:W-:Y:S01]  /*2f00*/  @P0 IMAD.WIDE.U32 R2, R5.reuse, 0x4, R2 ;  /* 0x0000000405020825 */ /* 0x040fe200078e0002 */
[----:B------:R-:W-:-:S03]  /*2f10*/  @P0 IADD3 R5, PT, PT, R5, 0x80, RZ ;  /* 0x0000008005050810 */ /* 0x000fc60007ffe0ff */
[----:B01----:R-:W-:-:S05]  /*2f20*/  @P0 IMAD.MOV.U32 R7, RZ, RZ, 0x7fffffff ;  /* 0x7fffffffff070424 */ /* 0x003fca00078e00ff */
        /* <DEDUP_REMOVED lines=10> */
.L_x_92:
[----:B------:R-:W-:Y:S01]  /*2fd0*/  IADD3 R0, PT, PT, R0, 0x1, RZ ;  /* 0x0000000100007810 */ /* 0x000fe20007ffe0ff */
[----:B0-----:R-:W-:Y:S01]  /*2fe0*/  IMAD.MOV.U32 R2, RZ, RZ, R4 ;  /* 0x000000ffff027224 */ /* 0x001fe200078e0004 */
[----:B------:R-:W-:Y:S01]  /*2ff0*/  IADD3 R4, P1, PT, R4, 0x80, RZ ;  /* 0x0000008004047810 */ /* 0x000fe20007f3e0ff */
[----:B------:R-:W-:Y:S01]  /*3000*/  IMAD.MOV.U32 R3, RZ, RZ, R5 ;  /* 0x000000ffff037224 */ /* 0x000fe200078e0005 */
[----:B------:R-:W-:Y:S02]  /*3010*/  ISETP.NE.AND P0, PT, R0, RZ, PT ;  /* 0x000000ff0000720c */ /* 0x000fe40003f05270 */
[----:B------:R-:W-:Y:S02]  /*3020*/  IADD3.X R5, PT, PT, RZ, R5, RZ, P1, !PT ;  /* 0x00000005ff057210 */ /* 0x000fe40000ffe4ff */
[----:B------:R0:W-:Y:S09]  /*3030*/  STG.E desc[UR6][R2.64], R7 ;  /* 0x0000000702007986 */ /* 0x0001f2000c101906 */
[----:B------:R-:W-:Y:S05]  /*3040*/  @!P0 EXIT ;  /* 0x000000000000894d */ /* 0x000fea0003800000 */
[----:B------:R-:W-:Y:S05]  /*3050*/  BRA `(.L_x_92) ;  /* 0xfffffffc00dc7947 */ /* 0x000fea000383ffff */
        .weak           $__internal_1_$__cuda_sm3x_div_rn_noftz_f32_slowpath
        .type           $__internal_1_$__cuda_sm3x_div_rn_noftz_f32_slowpath,@function
        .size           $__internal_1_$__cuda_sm3x_div_rn_noftz_f32_slowpath,(.L_x_148 - $__internal_1_$__cuda_sm3x_div_rn_noftz_f32_slowpath)
$__internal_1_$__cuda_sm3x_div_rn_noftz_f32_slowpath:
[--C-:B------:R-:W-:Y:S01]  /*3060*/  SHF.R.U32.HI R0, RZ, 0x17, R3.reuse ;  /* 0x00000017ff007819 */ /* 0x100fe20000011603 */
[----:B------:R-:W-:-:S03]  /*3070*/  IMAD.MOV.U32 R6, RZ, RZ, R3 ;  /* 0x000000ffff067224 */ /* 0x000fc600078e0003 */
[----:B------:R-:W-:-:S05]  /*3080*/  LOP3.LUT R4, R0, 0xff, RZ, 0xc0, !PT ;  /* 0x000000ff00047812 */ /* 0x000fca00078ec0ff */
[----:B------:R-:W-:-:S05]  /*3090*/  VIADD R8, R4, 0xffffffff ;  /* 0xffffffff04087836 */ /* 0x000fca0000000000 */
[----:B------:R-:W-:-:S13]  /*30a0*/  ISETP.GT.U32.AND P0, PT, R8, 0xfd, PT ;  /* 0x000000fd0800780c */ /* 0x000fda0003f04070 */
[----:B------:R-:W-:Y:S01]  /*30b0*/  @!P0 MOV R9, RZ ;  /* 0x000000ff00098202 */ /* 0x000fe20000000f00 */
[----:B------:R-:W-:Y:S06]  /*30c0*/  @!P0 BRA `(.L_x_93) ;  /* 0x0000000000408947 */ /* 0x000fec0003800000 */
[----:B------:R-:W-:Y:S01]  /*30d0*/  FSETP.GTU.FTZ.AND P0, PT, |R3|, +INF , PT ;  /* 0x7f8000000300780b */ /* 0x000fe20003f1c200 */
[----:B------:R-:W-:-:S12]  /*30e0*/  IMAD.MOV.U32 R0, RZ, RZ, R3 ;  /* 0x000000ffff007224 */ /* 0x000fd800078e0003 */
        /* <DEDUP_REMOVED lines=13> */
[----:B------:R-:W-:-:S07]  /*31c0*/  @!P0 VIADD R9, R9, 0x40 ;  /* 0x0000004009098836 */ /* 0x000fce0000000000 */
.L_x_93:
        /* <DEDUP_REMOVED lines=16> */
[----:B------:R-:W-:-:S05]  /*32d0*/  IADD3 R12, PT, PT, R6, R4, RZ ;  /* 0x00000004060c7210 */ /* 0x000fca0007ffe0ff */
[----:B------:R-:W-:-:S05]  /*32e0*/  VIADD R6, R12, 0xffffffff ;  /* 0xffffffff0c067836 */ /* 0x000fca0000000000 */
        /* <DEDUP_REMOVED lines=27> */
[----:B------:R-:W-:-:S05]  /*34a0*/  LOP3.LUT R0, R0, R9, RZ, 0xc0, !PT ;  /* 0x0000000900007212 */ /* 0x000fca00078ec0ff */
[----:B------:R-:W-:-:S05]  /*34b0*/  IMAD.IADD R0, R13, 0x1, R0 ;  /* 0x000000010d007824 */ /* 0x000fca00078e0200 */
[----:B------:R-:W-:Y:S01]  /*34c0*/  LOP3.LUT R3, R0, R3, RZ, 0xfc, !PT ;  /* 0x0000000300037212 */ /* 0x000fe200078efcff */
[----:B------:R-:W-:Y:S06]  /*34d0*/  BRA `(.L_x_100) ;  /* 0x0000000000347947 */ /* 0x000fec0003800000 */
.L_x_99:
[----:B------:R-:W-:-:S04]  /*34e0*/  LOP3.LUT R3, R3, 0x80000000, RZ, 0xc0, !PT ;  /* 0x8000000003037812 */ /* 0x000fc800078ec0ff */
[----:B------:R-:W-:Y:S01]  /*34f0*/  LOP3.LUT R3, R3, 0x7f800000, RZ, 0xfc, !PT ;  /* 0x7f80000003037812 */ /* 0x000fe200078efcff */
[----:B------:R-:W-:Y:S06]  /*3500*/  BRA `(.L_x_100) ;  /* 0x0000000000287947 */ /* 0x000fec0003800000 */
.L_x_98:
[----:B------:R-:W-:Y:S01]  /*3510*/  IMAD R3, R4, 0x800000, R3 ;  /* 0x0080000004037824 */ /* 0x000fe200078e0203 */
[----:B------:R-:W-:Y:S06]  /*3520*/  BRA `(.L_x_100) ;  /* 0x0000000000207947 */ /* 0x000fec0003800000 */
.L_x_97:
[----:B------:R-:W-:-:S04]  /*3530*/  LOP3.LUT R3, R6, 0x80000000, R3, 0x48, !PT ;  /* 0x8000000006037812 */ /* 0x000fc800078e4803 */
[----:B------:R-:W-:Y:S01]  /*3540*/  LOP3.LUT R3, R3, 0x7f800000, RZ, 0xfc, !PT ;  /* 0x7f80000003037812 */ /* 0x000fe200078efcff */
[----:B------:R-:W-:Y:S06]  /*3550*/  BRA `(.L_x_100) ;  /* 0x0000000000147947 */ /* 0x000fec0003800000 */
.L_x_96:
[----:B------:R-:W-:Y:S01]  /*3560*/  LOP3.LUT R3, R6, 0x80000000, R3, 0x48, !PT ;  /* 0x8000000006037812 */ /* 0x000fe200078e4803 */
[----:B------:R-:W-:Y:S06]  /*3570*/  BRA `(.L_x_100) ;  /* 0x00000000000c7947 */ /* 0x000fec0003800000 */
.L_x_95:
[----:B------:R-:W0:Y:S01]  /*3580*/  MUFU.RSQ R3, -QNAN ;  /* 0xffc0000000037908 */ /* 0x000e220000001400 */
[----:B------:R-:W-:Y:S05]  /*3590*/  BRA `(.L_x_100) ;  /* 0x0000000000047947 */ /* 0x000fea0003800000 */
.L_x_94:
[----:B------:R-:W-:-:S07]  /*35a0*/  FADD.FTZ R3, R0, 4.4428830146789550781 ;  /* 0x408e2c1900037421 */ /* 0x000fce0000010000 */
.L_x_100:
[----:B0-----:R-:W-:Y:S01]  /*35b0*/  MOV R0, R3 ;  /* 0x0000000300007202 */ /* 0x001fe20000000f00 */
[----:B------:R-:W-:-:S04]  /*35c0*/  IMAD.MOV.U32 R3, RZ, RZ, 0x0 ;  /* 0x00000000ff037424 */ /* 0x000fc800078e00ff */
[----:B------:R-:W-:Y:S05]  /*35d0*/  RET.REL.NODEC R2 `(supersmoother_batch_warp_scan_f32) ;  /* 0xffffffc802887950 */ /* 0x000fea0003c3ffff */
.L_x_101:
        /* <DEDUP_REMOVED lines=10> */
.L_x_148:


//--------------------- .text.supersmoother_batch_f32 --------------------------
	.section	.text.supersmoother_batch_f32,"ax",@progbits
	.align	128
        .global         supersmoother_batch_f32
        .type           supersmoother_batch_f32,@function
        .size           supersmoother_batch_f32,(.L_x_149 - supersmoother_batch_f32)
        .other          supersmoother_batch_f32,@"STO_CUDA_ENTRY STV_DEFAULT"
supersmoother_batch_f32:
.text.supersmoother_batch_f32:
[----:B------:R-:W0:Y:S01]  /*0000*/  LDC R1, c[0x0][0x37c] ;  /* 0x0000df00ff017b82 */ /* 0x000e220000000800 */
[----:B------:R-:W1:Y:S07]  /*0010*/  S2R R0, SR_TID.X ;  /* 0x0000000000007919 */ /* 0x000e6e0000002100 */
[----:B------:R-:W1:Y:S01]  /*0020*/  S2UR UR4, SR_CTAID.X ;  /* 0x00000000000479c3 */ /* 0x000e620000002500 */
[----:B------:R-:W2:Y:S01]  /*0030*/  LDCU UR5, c[0x0][0x394] ;  /* 0x00007280ff0577ac */ /* 0x000ea20008000800 */
[----:B0-----:R-:W-:-:S06]  /*0040*/  VIADD R1, R1, 0xffffffe0 ;  /* 0xffffffe001017836 */ /* 0x001fcc0000000000 */
[----:B------:R-:W1:Y:S02]  /*0050*/  LDC R5, c[0x0][0x360] ;  /* 0x0000d800ff057b82 */ /* 0x000e640000000800 */
[----:B-1----:R-:W-:-:S05]  /*0060*/  IMAD R5, R5, UR4, R0 ;  /* 0x0000000405057c24 */ /* 0x002fca000f8e0200 */
[----:B--2---:R-:W-:-:S13]  /*0070*/  ISETP.GE.AND P0, PT, R5, UR5, PT ;  /* 0x0000000505007c0c */ /* 0x004fda000bf06270 */
[----:B------:R-:W-:Y:S05]  /*0080*/  @P0 EXIT ;  /* 0x000000000000094d */ /* 0x000fea0003800000 */
[----:B------:R-:W0:Y:S01]  /*0090*/  LDC.64 R2, c[0x0][0x388] ;  /* 0x0000e200ff027b82 */ /* 0x000e220000000a00 */
[----:B------:R-:W1:Y:S01]  /*00a0*/  LDCU.64 UR6, c[0x0][0x358] ;  /* 0x00006b00ff0677ac */ /* 0x000e620008000a00 */
[----:B------:R-:W2:Y:S06]  /*00b0*/  LDCU.64 UR10, c[0x0][0x3a0] ;  /* 0x00007400ff0a77ac */ /* 0x000eac0008000a00 */
[----:B------:R-:W3:Y:S08]  /*00c0*/  LDC R7, c[0x0][0x398] ;  /* 0x0000e600ff077b82 */ /* 0x000ef00000000800 */
[----:B------:R-:W4:Y:S01]  /*00d0*/  LDC R0, c[0x0][0x390] ;  /* 0x0000e400ff007b82 */ /* 0x000f220000000800 */
[----:B0-----:R-:W-:-:S06]  /*00e0*/  IMAD.WIDE R2, R5, 0x4, R2 ;  /* 0x0000000405027825 */ /* 0x001fcc00078e0202 */
[----:B-1----:R-:W5:Y:S01]  /*00f0*/  LDG.E.CONSTANT R3, desc[UR6][R2.64] ;  /* 0x0000000602037981 */ /* 0x002f62000c1e9900 */
[----:B---3--:R-:W-:Y:S02]  /*0100*/  ISETP.GT.AND P0, PT, R7, -0x1, PT ;  /* 0xffffffff0700780c */ /* 0x008fe40003f04270 */
[----:B----4-:R-:W-:Y:S01]  /*0110*/  ISETP.GT.AND P1, PT, R0, R7, PT ;  /* 0x000000070000720c */ /* 0x010fe20003f24270 */
[----:B------:R-:W-:-:S04]  /*0120*/  IMAD R10, R5, R0, RZ ;  /* 0x00000000050a7224 */ /* 0x000fc800078e02ff */
[----:B------:R-:W-:-:S03]  /*0130*/  IMAD.WIDE R10, R10, 0x4, RZ ;  /* 0x000000040a0a7825 */ /* 0x000fc600078e02ff */
[----:B--2---:R-:W-:-:S04]  /*0140*/  IADD3 R12, P2, PT, R10, UR10, RZ ;  /* 0x0000000a0a0c7c10 */ /* 0x004fc8000ff5e0ff */
[----:B------:R-:W-:Y:S02]  /*0150*/  IADD3.X R13, PT, PT, R11, UR11, RZ, P2, !PT ;  /* 0x0000000b0b0d7c10 */ /* 0x000fe400097fe4ff */
[----:B-----5:R-:W-:-:S04]  /*0160*/  ISETP.GT.AND P0, PT, R3, RZ, P0 ;  /* 0x000000ff0300720c */ /* 0x020fc80000704270 */
[----:B------:R-:W-:-:S13]  /*0170*/  ISETP.LE.AND P0, PT, R3, R0, P0 ;  /* 0x000000000300720c */ /* 0x000fda0000703270 */
[----:B------:R-:W-:Y:S05]  /*0180*/  @P0 BRA P1, `(.L_x_102) ;  /* 0x0000000400380947 */ /* 0x000fea0000800000 */
[----:B------:R-:W-:-:S13]  /*0190*/  ISETP.GE.AND P0, PT, R0, 0x1, PT ;  /* 0x000000010000780c */ /* 0x000fda0003f06270 */
[----:B------:R-:W-:Y:S05]  /*01a0*/  @!P0 EXIT ;  /* 0x000000000000894d */ /* 0x000fea0003800000 */
[C---:B------:R-:W-:Y:S01]  /*01b0*/  ISETP.GE.U32.AND P1, PT, R0.reuse, 0x10, PT ;  /* 0x000000100000780c */ /* 0x040fe20003f26070 */
[----:B------:R-:W-:Y:S01]  /*01c0*/  IMAD.MOV.U32 R5, RZ, RZ, RZ ;  /* 0x000000ffff057224 */ /* 0x000fe200078e00ff */
[----:B------:R-:W-:-:S04]  /*01d0*/  LOP3.LUT R8, R0, 0xf, RZ, 0xc0, !PT ;  /* 0x0000000f00087812 */ /* 0x000fc800078ec0ff */
[----:B------:R-:W-:-:S07]  /*01e0*/  ISETP.NE.AND P0, PT, R8, RZ, PT ;  /* 0x000000ff0800720c */ /* 0x000fce0003f05270 */
[----:B------:R-:W-:Y:S06]  /*01f0*/  @!P1 BRA `(.L_x_103) ;  /* 0x0000000000709947 */ /* 0x000fec0003800000 */
[----:B------:R-:W-:Y:S01]  /*0200*/  IADD3 R6, P1, PT, R12, 0x20, RZ ;  /* 0x000000200c067810 */ /* 0x000fe20007f3e0ff */
[----:B------:R-:W-:Y:S01]  /*0210*/  IMAD.MOV.U32 R9, RZ, RZ, 0x7fffffff ;  /* 0x7fffffffff097424 */ /* 0x000fe200078e00ff */
[----:B------:R-:W-:-:S03]  /*0220*/  LOP3.LUT R5, R0, 0x7ffffff0, RZ, 0xc0, !PT ;  /* 0x7ffffff000057812 */ /* 0x000fc600078ec0ff */
[----:B------:R-:W-:Y:S02]  /*0230*/  IMAD.X R7, RZ, RZ, R13, P1 ;  /* 0x000000ffff077224 */ /* 0x000fe400008e060d */
[----:B------:R-:W-:-:S07]  /*0240*/  IMAD.MOV R4, RZ, RZ, -R5 ;  /* 0x000000ffff047224 */ /* 0x000fce00078e0a05 */
.L_x_104:
[----:B0-----:R-:W-:Y:S01]  /*0250*/  IMAD.MOV.U32 R2, RZ, RZ, R6 ;  /* 0x000000ffff027224 */ /* 0x001fe200078e0006 */
[----:B------:R-:W-:Y:S01]  /*0260*/  MOV R3, R7 ;  /* 0x0000000700037202 */ /* 0x000fe20000000f00 */
[----:B------:R-:W-:-:S03]  /*0270*/  VIADD R4, R4, 0x10 ;  /* 0x0000001004047836 */ /* 0x000fc60000000000 */
        /* <DEDUP_REMOVED lines=20> */
.L_x_103:
[----:B------:R-:W-:Y:S05]  /*03c0*/  @!P0 EXIT ;  /* 0x000000000000894d */ /* 0x000fea0003800000 */
[----:B------:R-:W-:Y:S02]  /*03d0*/  ISETP.GE.U32.AND P0, PT, R8, 0x8, PT ;  /* 0x000000080800780c */ /* 0x000fe40003f06070 */
        /* <DEDUP_REMOVED lines=14> */
.L_x_105:
[----:B------:R-:W-:Y:S05]  /*04c0*/  @!P1 EXIT ;  /* 0x000000000000994d */ /* 0x000fea0003800000 */
[----:B------:R-:W-:Y:S02]  /*04d0*/  ISETP.GE.U32.AND P0, PT, R4, 0x4, PT ;  /* 0x000000040400780c */ /* 0x000fe40003f06070 */
[----:B------:R-:W-:-:S04]  /*04e0*/  LOP3.LUT R0, R0, 0x3, RZ, 0xc0, !PT ;  /* 0x0000000300007812 */ /* 0x000fc800078ec0ff */
[----:B------:R-:W-:-:S07]  /*04f0*/  ISETP.NE.AND P1, PT, R0, RZ, PT ;  /* 0x000000ff0000720c */ /* 0x000fce0003f25270 */
[----:B------:R-:W-:Y:S06]  /*0500*/  @!P0 BRA `(.L_x_106) ;  /* 0x00000000001c8947 */ /* 0x000fec0003800000 */
[C---:B------:R-:W-:Y:S01]  /*0510*/  IMAD.WIDE.U32 R12, R5.reuse, 0x4, R12 ;  /* 0x00000004050c7825 */ /* 0x040fe200078e000c */
[----:B------:R-:W-:-:S03]  /*0520*/  IADD3 R5, PT, PT, R5, 0x4, RZ ;  /* 0x0000000405057810 */ /* 0x000fc60007ffe0ff */
[----:B01----:R-:W-:-:S05]  /*0530*/  IMAD.MOV.U32 R3, RZ, RZ, 0x7fffffff ;  /* 0x7fffffffff037424 */ /* 0x003fca00078e00ff */
[----:B------:R2:W-:Y:S04]  /*0540*/  STG.E desc[UR6][R12.64], R3 ;  /* 0x000000030c007986 */ /* 0x0005e8000c101906 */
[----:B------:R2:W-:Y:S04]  /*0550*/  STG.E desc[UR6][R12.64+0x4], R3 ;  /* 0x000004030c007986 */ /* 0x0005e8000c101906 */
[----:B------:R2:W-:Y:S04]  /*0560*/  STG.E desc[UR6][R12.64+0x8], R3 ;  /* 0x000008030c007986 */ /* 0x0005e8000c101906 */
[----:B------:R2:W-:Y:S02]  /*0570*/  STG.E desc[UR6][R12.64+0xc], R3 ;  /* 0x00000c030c007986 */ /* 0x0005e4000c101906 */
.L_x_106:
[----:B------:R-:W-:Y:S05]  /*0580*/  @!P1 EXIT ;  /* 0x000000000000994d */ /* 0x000fea0003800000 */
[----:B------:R-:W-:-:S04]  /*0590*/  IMAD.WIDE.U32 R10, R5, 0x4, R10 ;  /* 0x00000004050a7825 */ /* 0x000fc800078e000a */
[----:B------:R-:W-:Y:S01]  /*05a0*/  IMAD.MOV R0, RZ, RZ, -R0 ;  /* 0x000000ffff007224 */ /* 0x000fe200078e0a00 */
[----:B------:R-:W-:Y:S01]  /*05b0*/  IADD3 R4, P0, PT, R10, UR10, RZ ;  /* 0x0000000a0a047c10 */ /* 0x000fe2000ff1e0ff */
[----:B-1----:R-:W-:-:S03]  /*05c0*/  IMAD.MOV.U32 R7, RZ, RZ, 0x7fffffff ;  /* 0x7fffffffff077424 */ /* 0x002fc600078e00ff */
[----:B------:R-:W-:-:S09]  /*05d0*/  IADD3.X R5, PT, PT, R11, UR11, RZ, P0, !PT ;  /* 0x0000000b0b057c10 */ /* 0x000fd200087fe4ff */
.L_x_107:
[----:B------:R-:W-:Y:S02]  /*05e0*/  VIADD R0, R0, 0x1 ;  /* 0x0000000100007836 */ /* 0x000fe40000000000 */
[----:B0-----:R-:W-:Y:S01]  /*05f0*/  IMAD.MOV.U32 R2, RZ, RZ, R4 ;  /* 0x000000ffff027224 */ /* 0x001fe200078e0004 */
[----:B------:R-:W-:Y:S01]  /*0600*/  IADD3 R4, P1, PT, R4, 0x4, RZ ;  /* 0x0000000404047810 */ /* 0x000fe20007f3e0ff */
[----:B--2---:R-:W-:Y:S01]  /*0610*/  IMAD.MOV.U32 R3, RZ, RZ, R5 ;  /* 0x000000ffff037224 */ /* 0x004fe200078e0005 */
[----:B------:R-:W-:Y:S02]  /*0620*/  ISETP.NE.AND P0, PT, R0, RZ, PT ;  /* 0x000000ff0000720c */ /* 0x000fe40003f05270 */
[----:B------:R-:W-:Y:S02]  /*0630*/  IADD3.X R5, PT, PT, RZ, R5, RZ, P1, !PT ;  /* 0x00000005ff057210 */ /* 0x000fe40000ffe4ff */
[----:B------:R0:W-:Y:S09]  /*0640*/  STG.E desc[UR6][R2.64], R7 ;  /* 0x0000000702007986 */ /* 0x0001f2000c101906 */
[----:B------:R-:W-:Y:S05]  /*0650*/  @!P0 EXIT ;  /* 0x000000000000894d */ /* 0x000fea0003800000 */
[----:B------:R-:W-:Y:S05]  /*0660*/  BRA `(.L_x_107) ;  /* 0xfffffffc00dc7947 */ /* 0x000fea000383ffff */
.L_x_102:
[----:B------:R-:W-:-:S05]  /*0670*/  IMAD.IADD R2, R0, 0x1, -R7 ;  /* 0x0000000100027824 */ /* 0x000fca00078e0a07 */
[----:B------:R-:W-:-:S13]  /*0680*/  ISETP.GE.AND P0, PT, R2, R3, PT ;  /* 0x000000030200720c */ /* 0x000fda0003f06270 */
[----:B------:R-:W-:Y:S05]  /*0690*/  @P0 BRA `(.L_x_108) ;  /* 0x0000000400380947 */ /* 0x000fea0003800000 */
        /* <DEDUP_REMOVED lines=12> */
.L_x_110:
[----:B0-----:R-:W-:Y:S01]  /*0760*/  MOV R2, R6 ;  /* 0x0000000600027202 */ /* 0x001fe20000000f00 */
[----:B------:R-:W-:Y:S02]  /*0770*/  IMAD.MOV.U32 R3, RZ, RZ, R7 ;  /* 0x000000ffff037224 */ /* 0x000fe400078e0007 */
        /* <DEDUP_REMOVED lines=21> */
.L_x_109:
        /* <DEDUP_REMOVED lines=16> */
.L_x_111:
[----:B------:R-:W-:Y:S05]  /*09d0*/  @!P1 EXIT ;  /* 0x000000000000994d */ /* 0x000fea0003800000 */
[----:B------:R-:W-:Y:S02]  /*09e0*/  ISETP.GE.U32.AND P0, PT, R4, 0x4, PT ;  /* 0x000000040400780c */ /* 0x000fe40003f06070 */
[----:B------:R-:W-:-:S04]  /*09f0*/  LOP3.LUT R0, R0, 0x3, RZ, 0xc0, !PT ;  /* 0x0000000300007812 */ /* 0x000fc800078ec0ff */
[----:B------:R-:W-:-:S07]  /*0a00*/  ISETP.NE.AND P1, PT, R0, RZ, PT ;  /* 0x000000ff0000720c */ /* 0x000fce0003f25270 */
[----:B------:R-:W-:Y:S06]  /*0a10*/  @!P0 BRA `(.L_x_112) ;  /* 0x00000000001c8947 */ /* 0x000fec0003800000 */
[----:B------:R-:W-:Y:S01]  /*0a20*/  IMAD.WIDE.U32 R12, R5, 0x4, R12 ;  /* 0x00000004050c7825 */ /* 0x000fe200078e000c */
[----:B01----:R-:W-:-:S03]  /*0a30*/  MOV R3, 0x7fffffff ;  /* 0x7fffffff00037802 */ /* 0x003fc60000000f00 */
[----:B------:R-:W-:Y:S02]  /*0a40*/  VIADD R5, R5, 0x4 ;  /* 0x0000000405057836 */ /* 0x000fe40000000000 */
[----:B------:R2:W-:Y:S04]  /*0a50*/  STG.E desc[UR6][R12.64], R3 ;  /* 0x000000030c007986 */ /* 0x0005e8000c101906 */
[----:B------:R2:W-:Y:S04]  /*0a60*/  STG.E desc[UR6][R12.64+0x4], R3 ;  /* 0x000004030c007986 */ /* 0x0005e8000c101906 */
[----:B------:R2:W-:Y:S04]  /*0a70*/  STG.E desc[UR6][R12.64+0x8], R3 ;  /* 0x000008030c007986 */ /* 0x0005e8000c101906 */
[----:B------:R2:W-:Y:S02]  /*0a80*/  STG.E desc[UR6][R12.64+0xc], R3 ;  /* 0x00000c030c007986 */ /* 0x0005e4000c101906 */
.L_x_112:
[----:B------:R-:W-:Y:S05]  /*0a90*/  @!P1 EXIT ;  /* 0x000000000000994d */ /* 0x000fea0003800000 */
[----:B------:R-:W-:-:S04]  /*0aa0*/  IMAD.WIDE.U32 R10, R5, 0x4, R10 ;  /* 0x00000004050a7825 */ /* 0x000fc800078e000a */
[----:B------:R-:W-:Y:S01]  /*0ab0*/  IMAD.MOV R0, RZ, RZ, -R0 ;  /* 0x000000ffff007224 */ /* 0x000fe200078e0a00 */
[----:B------:R-:W-:Y:S01]  /*0ac0*/  IADD3 R4, P0, PT, R10, UR10, RZ ;  /* 0x0000000a0a047c10 */ /* 0x000fe2000ff1e0ff */
[----:B-1----:R-:W-:-:S03]  /*0ad0*/  IMAD.MOV.U32 R7, RZ, RZ, 0x7fffffff ;  /* 0x7fffffffff077424 */ /* 0x002fc600078e00ff */
[----:B------:R-:W-:-:S09]  /*0ae0*/  IADD3.X R5, PT, PT, R11, UR11, RZ, P0, !PT ;  /* 0x0000000b0b057c10 */ /* 0x000fd200087fe4ff */
.L_x_113:
[----:B------:R-:W-:Y:S01]  /*0af0*/  VIADD R0, R0, 0x1 ;  /* 0x0000000100007836 */ /* 0x000fe20000000000 */
[----:B0-2---:R-:W-:Y:S01]  /*0b00*/  MOV R3, R5 ;  /* 0x0000000500037202 */ /* 0x005fe20000000f00 */
[----:B------:R-:W-:Y:S01]  /*0b10*/  IMAD.MOV.U32 R2, RZ, RZ, R4 ;  /* 0x000000ffff027224 */ /* 0x000fe200078e0004 */
[----:B------:R-:W-:Y:S02]  /*0b20*/  IADD3 R4, P1, PT, R4, 0x4, RZ ;  /* 0x0000000404047810 */ /* 0x000fe40007f3e0ff */
[----:B------:R-:W-:Y:S02]  /*0b30*/  ISETP.NE.AND P0, PT, R0, RZ, PT ;  /* 0x000000ff0000720c */ /* 0x000fe40003f05270 */
[----:B------:R0:W-:Y:S01]  /*0b40*/  STG.E desc[UR6][R2.64], R7 ;  /* 0x0000000702007986 */ /* 0x0001e2000c101906 */
[----:B------:R-:W-:-:S10]  /*0b50*/  IMAD.X R5, RZ, RZ, R5, P1 ;  /* 0x000000ffff057224 */ /* 0x000fd400008e0605 */
[----:B------:R-:W-:Y:S05]  /*0b60*/  @!P0 EXIT ;  /* 0x000000000000894d */ /* 0x000fea0003800000 */
[----:B------:R-:W-:Y:S05]  /*0b70*/  BRA `(.L_x_113) ;  /* 0xfffffffc00dc7947 */ /* 0x000fea000383ffff */
.L_x_108:
[----:B------:R-:W-:-:S05]  /*0b80*/  IMAD.IADD R5, R3, 0x1, R7 ;  /* 0x0000000103057824 */ /* 0x000fca00078e0207 */
[----:B------:R-:W-:-:S13]  /*0b90*/  ISETP.GT.AND P0, PT, R5, R0, PT ;  /* 0x000000000500720c */ /* 0x000fda0003f04270 */
[----:B------:R-:W-:Y:S05]  /*0ba0*/  @P0 BRA `(.L_x_114) ;  /* 0x0000000c00c00947 */ /* 0x000fea0003800000 */
[C---:B------:R-:W-:Y:S01]  /*0bb0*/  ISETP.GE.AND P0, PT, R5.reuse, 0x2, PT ;  /* 0x000000020500780c */ /* 0x040fe20003f06270 */
[----:B------:R-:W-:Y:S01]  /*0bc0*/  BSSY.RECONVERGENT B0, `(.L_x_115) ;  /* 0x0000052000007945 */ /* 0x000fe20003800200 */
[----:B------:R-:W-:-:S11]  /*0bd0*/  VIADD R15, R5, 0xffffffff ;  /* 0xffffffff050f7836 */ /* 0x000fd60000000000 */
[----:B------:R-:W-:Y:S05]  /*0be0*/  @!P0 BRA `(.L_x_116) ;  /* 0x00000004003c8947 */ /* 0x000fea0003800000 */
[----:B------:R-:W-:Y:S01]  /*0bf0*/  VIADD R0, R5, 0xfffffffe ;  /* 0xfffffffe05007836 */ /* 0x000fe20000000000 */
[----:B------:R-:W-:Y:S01]  /*0c00*/  LOP3.LUT R4, R15, 0xf, RZ, 0xc0, !PT ;  /* 0x0000000f0f047812 */ /* 0x000fe200078ec0ff */
[----:B------:R-:W-:Y:S01]  /*0c10*/  BSSY.RECONVERGENT B1, `(.L_x_117) ;  /* 0x0000021000017945 */ /* 0x000fe20003800200 */
[----:B------:R-:W-:Y:S02]  /*0c20*/  IMAD.MOV.U32 R9, RZ, RZ, RZ ;  /* 0x000000ffff097224 */ /* 0x000fe400078e00ff */
[----:B------:R-:W-:Y:S02]  /*0c30*/  ISETP.GE.U32.AND P1, PT, R0, 0xf, PT ;  /* 0x0000000f0000780c */ /* 0x000fe40003f26070 */
[----:B------:R-:W-:-:S11]  /*0c40*/  ISETP.NE.AND P0, PT, R4, RZ, PT ;  /* 0x000000ff0400720c */ /* 0x000fd60003f05270 */
[----:B------:R-:W-:Y:S05]  /*0c50*/  @!P1 BRA `(.L_x_118) ;  /* 0x0000000000709947 */ /* 0x000fea0003800000 */
[----:B------:R-:W-:Y:S02]  /*0c60*/  IADD3 R2, P1, PT, R12, 0x20, RZ ;  /* 0x000000200c027810 */ /* 0x000fe40007f3e0ff */
[----:B------:R-:W-:Y:S02]  /*0c70*/  LOP3.LUT R9, R15, 0xfffffff0, RZ, 0xc0, !PT ;  /* 0xfffffff00f097812 */ /* 0x000fe400078ec0ff */
[----:B------:R-:W-:Y:S01]  /*0c80*/  MOV R19, 0x7fffffff ;  /* 0x7fffffff00137802 */ /* 0x000fe20000000f00 */
[----:B------:R-:W-:Y:S02]  /*0c90*/  IMAD.X R17, RZ, RZ, R13, P1 ;  /* 0x000000ffff117224 */ /* 0x000fe400008e060d */
[----:B------:R-:W-:-:S07]  /*0ca0*/  IMAD.MOV R0, RZ, RZ, -R9 ;  /* 0x000000ffff007224 */ /* 0x000fce00078e0a09 */
.L_x_119:
[----:B0-----:R-:W-:Y:S02]  /*0cb0*/  IMAD.MOV.U32 R6, RZ, RZ, R2 ;  /* 0x000000ffff067224 */ /* 0x001fe400078e0002 */
[----:B------:R-:W-:Y:S02]  /*0cc0*/  IMAD.MOV.U32 R7, RZ, RZ, R17 ;  /* 0x000000ffff077224 */ /* 0x000fe400078e0011 */
[----:B------:R-:W-:Y:S01]  /*0cd0*/  VIADD R0, R0, 0x10 ;  /* 0x0000001000007836 */ /* 0x000fe20000000000 */
[----:B------:R-:W-:Y:S02]  /*0ce0*/  IADD3 R2, P2, PT, R6, 0x40, RZ ;  /* 0x0000004006027810 */ /* 0x000fe40007f5e0ff */
        /* <DEDUP_REMOVED lines=19> */
.L_x_118:
[----:B------:R-:W-:Y:S05]  /*0e20*/  BSYNC.RECONVERGENT B1 ;  /* 0x0000000000017941 */ /* 0x000fea0003800200 */
.L_x_117:
        /* <DEDUP_REMOVED lines=17> */
.L_x_121:
[----:B------:R-:W-:Y:S05]  /*0f40*/  BSYNC.RECONVERGENT B1 ;  /* 0x0000000000017941 */ /* 0x000fea0003800200 */
.L_x_120:
[----:B------:R-:W-:Y:S05]  /*0f50*/  @!P1 BRA `(.L_x_116) ;  /* 0x0000000000609947 */ /* 0x000fea0003800000 */
[----:B------:R-:W-:Y:S02]  /*0f60*/  ISETP.GE.U32.AND P0, PT, R0, 0x4, PT ;  /* 0x000000040000780c */ /* 0x000fe40003f06070 */
[----:B------:R-:W-:-:S04]  /*0f70*/  LOP3.LUT R0, R15, 0x3, RZ, 0xc0, !PT ;  /* 0x000000030f007812 */ /* 0x000fc800078ec0ff */
[----:B------:R-:W-:-:S07]  /*0f80*/  ISETP.NE.AND P1, PT, R0, RZ, PT ;  /* 0x000000ff0000720c */ /* 0x000fce0003f25270 */
[----:B-1----:R-:W-:Y:S02]  /*0f90*/  @P0 IMAD.MOV.U32 R17, RZ, RZ, 0x7fffffff ;  /* 0x7fffffffff110424 */ /* 0x002fe400078e00ff */
        /* <DEDUP_REMOVED lines=12> */
.L_x_122:
[----:B------:R-:W-:Y:S01]  /*1060*/  IMAD.MOV.U32 R6, RZ, RZ, R2 ;  /* 0x000000ffff067224 */ /* 0x000fe200078e0002 */
[----:B------:R-:W-:Y:S01]  /*1070*/  IADD3 R2, P1, PT, R2, 0x4, RZ ;  /* 0x0000000402027810 */ /* 0x000fe20007f3e0ff */
[--C-:B------:R-:W-:Y:S02]  /*1080*/  IMAD.MOV.U32 R7, RZ, RZ, R9.reuse ;  /* 0x000000ffff077224 */ /* 0x100fe400078e0009 */
[----:B------:R-:W-:Y:S02]  /*1090*/  VIADD R0, R0, 0x1 ;  /* 0x0000000100007836 */ /* 0x000fe40000000000 */
[----:B------:R-:W-:Y:S01]  /*10a0*/  IMAD.X R9, RZ, RZ, R9, P1 ;  /* 0x000000ffff097224 */ /* 0x000fe200008e0609 */
[----:B------:R3:W-:Y:S02]  /*10b0*/  STG.E desc[UR6][R6.64], R17 ;  /* 0x0000001106007986 */ /* 0x0007e4000c101906 */
[----:B------:R-:W-:-:S13]  /*10c0*/  ISETP.NE.AND P0, PT, R0, RZ, PT ;  /* 0x000000ff0000720c */ /* 0x000fda0003f05270 */
[----:B---3--:R-:W-:Y:S05]  /*10d0*/  @P0 BRA `(.L_x_122) ;  /* 0xfffffffc00e00947 */ /* 0x008fea000383ffff */
.L_x_116:
[----:B------:R-:W-:Y:S05]  /*10e0*/  BSYNC.RECONVERGENT B0 ;  /* 0x0000000000007941 */ /* 0x000fea0003800200 */
.L_x_115:
[----:B------:R-:W-:Y:S01]  /*10f0*/  I2FP.F32.U32 R3, R3 ;  /* 0x0000000300037245 */ /* 0x000fe20000201000 */
[----:B------:R-:W-:Y:S01]  /*1100*/  UMOV UR4, 0x408e2c19 ;  /* 0x408e2c1900047882 */ /* 0x000fe20000000000 */
[----:B------:R-:W-:Y:S01]  /*1110*/  BSSY.RECONVERGENT B1, `(.L_x_123) ;  /* 0x000000d000017945 */ /* 0x000fe20003800200 */
[----:B------:R-:W-:Y:S01]  /*1120*/  IMAD.U32 R4, RZ, RZ, UR4 ;  /* 0x00000004ff047e24 */ /* 0x000fe2000f8e00ff */
[----:B------:R-:W0:Y:S08]  /*1130*/  MUFU.RCP R0, R3 ;  /* 0x0000000300007308 */ /* 0x000e300000001000 */
[----:B------:R-:W3:Y:S01]  /*1140*/  FCHK P0, R4, R3 ;  /* 0x0000000304007302 */ /* 0x000ee20000000000 */
[----:B012---:R-:W-:-:S04]  /*1150*/  FFMA R7, -R3, R0, 1 ;  /* 0x3f80000003077423 */ /* 0x007fc80000000100 */
[----:B------:R-:W-:-:S04]  /*1160*/  FFMA R0, R0, R7, R0 ;  /* 0x0000000700007223 */ /* 0x000fc80000000000 */
[----:B------:R-:W-:-:S04]  /*1170*/  FFMA R2, R0, 4.4428830146789550781, RZ ;  /* 0x408e2c1900027823 */ /* 0x000fc800000000ff */
[----:B------:R-:W-:-:S04]  /*1180*/  FFMA R7, -R3, R2, 4.4428830146789550781 ;  /* 0x408e2c1903077423 */ /* 0x000fc80000000102 */
[----:B------:R-:W-:Y:S01]  /*1190*/  FFMA R2, R0, R7, R2 ;  /* 0x0000000700027223 */ /* 0x000fe20000000002 */
[----:B---3--:R-:W-:Y:S06]  /*11a0*/  @!P0 BRA `(.L_x_124) ;  /* 0x00000000000c8947 */ /* 0x008fec0003800000 */
[----:B------:R-:W-:-:S07]  /*11b0*/  MOV R2, 0x11d0 ;  /* 0x000011d000027802 */ /* 0x000fce0000000f00 */
[----:B------:R-:W-:Y:S05]  /*11c0*/  CALL.REL.NOINC `($__internal_2_$__cuda_sm3x_div_rn_noftz_f32_slowpath) ;  /* 0x0000000c00707944 */ /* 0x000fea0003c00000 */
[----:B------:R-:W-:-:S07]  /*11d0*/  MOV R2, R0 ;  /* 0x0000000000027202 */ /* 0x000fce0000000f00 */
.L_x_124:
[----:B------:R-:W-:Y:S05]  /*11e0*/  BSYNC.RECONVERGENT B1 ;  /* 0x0000000000017941 */ /* 0x000fea0003800200 */
.L_x_123:
[----:B------:R-:W-:Y:S02]  /*11f0*/  IMAD.MOV.U32 R3, RZ, RZ, 0x3bbb989d ;  /* 0x3bbb989dff037424 */ /* 0x000fe400078e00ff */
[C---:B------:R-:W-:Y:S01]  /*1200*/  FMUL R6, R2.reuse, 0.63661974668502807617 ;  /* 0x3f22f98302067820 */ /* 0x040fe20000400000 */
[----:B------:R-:W-:Y:S01]  /*1210*/  IMAD.MOV.U32 R7, RZ, RZ, 0x437c0000 ;  /* 0x437c0000ff077424 */ /* 0x000fe200078e00ff */
[C---:B------:R-:W-:Y:S01]  /*1220*/  FSETP.GE.AND P0, PT, |R2|.reuse, 105615, PT ;  /* 0x47ce47800200780b */ /* 0x040fe20003f06200 */
[----:B------:R-:W-:Y:S01]  /*1230*/  FFMA.SAT R0, R2, -R3, 0.5 ;  /* 0x3f00000002007423 */ /* 0x000fe20000002803 */
[----:B------:R-:W-:Y:S03]  /*1240*/  BSSY.RECONVERGENT B0, `(.L_x_125) ;  /* 0x0000041000007945 */ /* 0x000fe60003800200 */
[----:B------:R-:W-:Y:S02]  /*1250*/  FFMA.RM R3, R0, R7, 12582913 ;  /* 0x4b40000100037423 */ /* 0x000fe40000004007 */
[----:B------:R-:W0:Y:S02]  /*1260*/  F2I.NTZ R0, R6 ;  /* 0x0000000600007305 */ /* 0x000e240000203100 */
[----:B------:R-:W-:-:S04]  /*1270*/  FADD R7, R3, -12583039 ;  /* 0xcb40007f03077421 */ /* 0x000fc80000000000 */
[----:B------:R-:W-:-:S04]  /*1280*/  FFMA R7, R2, -1.4426950216293334961, -R7 ;  /* 0xbfb8aa3b02077823 */ /* 0x000fc80000000807 */
[----:B------:R-:W-:Y:S01]  /*1290*/  FFMA R4, R2, -1.925963033500011079e-08, R7 ;  /* 0xb2a5706002047823 */ /* 0x000fe20000000007 */
[----:B------:R-:W-:Y:S01]  /*12a0*/  IMAD.SHL.U32 R7, R3, 0x800000, RZ ;  /* 0x0080000003077824 */ /* 0x000fe200078e00ff */
[----:B0-----:R-:W-:-:S04]  /*12b0*/  I2FP.F32.S32 R9, R0 ;  /* 0x0000000000097245 */ /* 0x001fc80000201400 */
        /* <DEDUP_REMOVED lines=12> */
[----:B------:R-:W-:Y:S01]  /*1380*/  IMAD.MOV.U32 R0, RZ, RZ, R1 ;  /* 0x000000ffff007224 */ /* 0x000fe200078e0001 */
[----:B------:R-:W0:Y:S01]  /*1390*/  LDCU.64 UR8, c[0x4][URZ] ;  /* 0x01000000ff0877ac */ /* 0x000e220008000a00 */
[----:B------:R-:W-:Y:S01]  /*13a0*/  LOP3.LUT R19, R3, 0x80000000, RZ, 0xfc, !PT ;  /* 0x8000000003137812 */ /* 0x000fe200078efcff */
[----:B------:R-:W-:Y:S01]  /*13b0*/  UMOV UR5, URZ ;  /* 0x000000ff00057c82 */ /* 0x000fe20008000000 */
[----:B------:R-:W-:-:S05]  /*13c0*/  UMOV UR4, URZ ;  /* 0x000000ff00047c82 */ /* 0x000fca0008000000 */
.L_x_127:
[----:B0-----:R-:W-:Y:S02]  /*13d0*/  IMAD.U32 R16, RZ, RZ, UR8 ;  /* 0x00000008ff107e24 */ /* 0x001fe4000f8e00ff */
[----:B------:R-:W-:-:S05]  /*13e0*/  IMAD.U32 R17, RZ, RZ, UR9 ;  /* 0x00000009ff117e24 */ /* 0x000fca000f8e00ff */
        /* <DEDUP_REMOVED lines=38> */
.L_x_126:
[----:B------:R-:W-:Y:S05]  /*1650*/  BSYNC.RECONVERGENT B0 ;  /* 0x0000000000007941 */ /* 0x000fea0003800200 */
.L_x_125:
[----:B------:R-:W0:Y:S08]  /*1660*/  LDC.64 R2, c[0x0][0x380] ;  /* 0x0000e000ff027b82 */ /* 0x000e300000000a00 */
[----:B------:R-:W1:Y:S01]  /*1670*/  LDC R4, c[0x0][0x390] ;  /* 0x0000e400ff047b82 */ /* 0x000e620000000800 */
[----:B0-----:R-:W-:-:S05]  /*1680*/  IMAD.WIDE.U32 R8, R15, 0x4, R2 ;  /* 0x000000040f087825 */ /* 0x001fca00078e0002 */
[----:B------:R-:W2:Y:S01]  /*1690*/  LDG.E.CONSTANT R6, desc[UR6][R8.64] ;  /* 0x0000000608067981 */ /* 0x000ea2000c1e9900 */
[----:B------:R-:W-:Y:S01]  /*16a0*/  IMAD.WIDE.U32 R16, R15, 0x4, R12 ;  /* 0x000000040f107825 */ /* 0x000fe200078e000c */
[----:B-1----:R-:W-:-:S04]  /*16b0*/  ISETP.GE.AND P0, PT, R5, R4, PT ;  /* 0x000000040500720c */ /* 0x002fc80003f06270 */
[----:B--2---:R0:W-:Y:S09]  /*16c0*/  STG.E desc[UR6][R16.64], R6 ;  /* 0x0000000610007986 */ /* 0x0041f2000c101906 */
[----:B------:R-:W-:Y:S05]  /*16d0*/  @P0 EXIT ;  /* 0x000000000000094d */ /* 0x000fea0003800000 */
[----:B0-----:R-:W-:-:S05]  /*16e0*/  IMAD.WIDE.U32 R16, R5, 0x4, R2 ;  /* 0x0000000405107825 */ /* 0x001fca00078e0002 */
[----:B------:R0:W2:Y:S01]  /*16f0*/  LDG.E.CONSTANT R8, desc[UR6][R16.64] ;  /* 0x0000000610087981 */ /* 0x0000a2000c1e9900 */
[----:B------:R-:W-:Y:S01]  /*1700*/  LOP3.LUT R9, R0, 0x1, RZ, 0xc0, !PT ;  /* 0x0000000100097812 */ /* 0x000fe200078ec0ff */
[----:B------:R-:W-:Y:S02]  /*1710*/  IMAD.MOV.U32 R18, RZ, RZ, 0x37cbac00 ;  /* 0x37cbac00ff127424 */ /* 0x000fe400078e00ff */
[----:B------:R-:W-:Y:S01]  /*1720*/  FMUL R15, R14, R14 ;  /* 0x0000000e0e0f7220 */ /* 0x000fe20000400000 */
[----:B------:R-:W-:Y:S01]  /*1730*/  IMAD.MOV.U32 R20, RZ, RZ, 0x3c0885e4 ;  /* 0x3c0885e4ff147424 */ /* 0x000fe200078e00ff */
[----:B------:R-:W-:Y:S01]  /*1740*/  ISETP.NE.U32.AND P0, PT, R9, 0x1, PT ;  /* 0x000000010900780c */ /* 0x000fe20003f05070 */
[----:B------:R-:W-:Y:S02]  /*1750*/  VIADD R9, R5, 0x1 ;  /* 0x0000000105097836 */ /* 0x000fe40000000000 */
[----:B------:R-:W-:Y:S01]  /*1760*/  FFMA R18, R15, R18, -0.0013887860113754868507 ;  /* 0xbab607ed0f127423 */ /* 0x000fe20000000012 */
[----:B------:R-:W-:Y:S01]  /*1770*/  IMAD.WIDE.U32 R12, R5, 0x4, R12 ;  /* 0x00000004050c7825 */ /* 0x000fe200078e000c */
[----:B------:R-:W-:-:S02]  /*1780*/  FSEL R20, R20, 0.041666727513074874878, !P0 ;  /* 0x3d2aaabb14147808 */ /* 0x000fc40004000000 */
[----:B------:R-:W-:Y:S01]  /*1790*/  ISETP.GE.AND P2, PT, R9, R4, PT ;  /* 0x000000040900720c */ /* 0x000fe20003f46270 */
[----:B------:R-:W-:Y:S01]  /*17a0*/  VIADD R0, R0, 0x1 ;  /* 0x0000000100007836 */ /* 0x000fe20000000000 */
[----:B------:R-:W-:Y:S01]  /*17b0*/  FSEL R18, R18, -0.00019574658654164522886, P0 ;  /* 0xb94d415312127808 */ /* 0x000fe20000000000 */
[----:B0-----:R-:W-:-:S03]  /*17c0*/  IMAD.MOV.U32 R16, RZ, RZ, 0x3e2aaaa8 ;  /* 0x3e2aaaa8ff107424 */ /* 0x001fc600078e00ff */
[----:B------:R-:W-:Y:S01]  /*17d0*/  LOP3.LUT P1, RZ, R0, 0x2, RZ, 0xc0, !PT ;  /* 0x0000000200ff7812 */ /* 0x000fe2000782c0ff */
[----:B------:R-:W-:Y:S01]  /*17e0*/  FFMA R18, R15, R18, R20 ;  /* 0x000000120f127223 */ /* 0x000fe20000000014 */
[----:B------:R-:W-:Y:S02]  /*17f0*/  FSEL R0, R14, 1, !P0 ;  /* 0x3f8000000e007808 */ /* 0x000fe40004000000 */
[----:B------:R-:W-:Y:S01]  /*1800*/  FSEL R14, -R16, -0.4999999701976776123, !P0 ;  /* 0xbeffffff100e7808 */ /* 0x000fe20004000100 */
[----:B--2---:R0:W-:Y:S02]  /*1810*/  STG.E desc[UR6][R12.64], R8 ;  /* 0x000000080c007986 */ /* 0x0041e4000c101906 */
[----:B------:R-:W-:Y:S06]  /*1820*/  @P2 EXIT ;  /* 0x000000000000294d */ /* 0x000fec0003800000 */
[----:B------:R-:W1:Y:S01]  /*1830*/  LDCU.64 UR4, c[0x0][0x3a0] ;  /* 0x00007400ff0477ac */ /* 0x000e620008000a00 */
[C---:B------:R-:W-:Y:S01]  /*1840*/  FFMA R14, R15.reuse, R18, R14 ;  /* 0x000000120f0e7223 */ /* 0x040fe2000000000e */
[----:B------:R-:W-:Y:S01]  /*1850*/  FFMA R15, R15, R0, RZ ;  /* 0x000000000f0f7223 */ /* 0x000fe200000000ff */
[----:B------:R-:W-:-:S04]  /*1860*/  IMAD.WIDE.U32 R10, R9, 0x4, R10 ;  /* 0x00000004090a7825 */ /* 0x000fc800078e000a */
[----:B------:R-:W-:Y:S01]  /*1870*/  FMUL R17, R7, -R7 ;  /* 0x8000000707117220 */ /* 0x000fe20000400000 */
[----:B------:R-:W-:Y:S01]  /*1880*/  FFMA R0, R15, R14, R0 ;  /* 0x0000000e0f007223 */ /* 0x000fe20000000000 */
[----:B------:R-:W-:Y:S01]  /*1890*/  FADD R15, R7, R7 ;  /* 0x00000007070f7221 */ /* 0x000fe20000000000 */
[----:B0-----:R-:W-:-:S04]  /*18a0*/  IMAD.WIDE.U32 R12, R9, 0x4, R2 ;  /* 0x00000004090c7825 */ /* 0x001fc800078e0002 */
[----:B------:R-:W-:Y:S01]  /*18b0*/  FFMA R9, R7, R7, 1 ;  /* 0x3f80000007097423 */ /* 0x000fe20000000007 */
[----:B------:R-:W-:Y:S01]  /*18c0*/  @P1 FADD R0, RZ, -R0 ;  /* 0x80000000ff001221 */ /* 0x000fe20000000000 */
[----:B------:R-:W-:-:S03]  /*18d0*/  IMAD.MOV.U32 R3, RZ, RZ, R13 ;  /* 0x000000ffff037224 */ /* 0x000fc600078e000d */
[----:B------:R-:W-:Y:S01]  /*18e0*/  FMUL R0, R0, R15 ;  /* 0x0000000f00007220 */ /* 0x000fe20000400000 */
[----:B-1----:R-:W-:Y:S02]  /*18f0*/  IADD3 R2, P0, PT, R10, UR4, RZ ;  /* 0x000000040a027c10 */ /* 0x002fe4000ff1e0ff */
[----:B------:R-:W-:Y:S01]  /*1900*/  MOV R10, R12 ;  /* 0x0000000c000a7202 */ /* 0x000fe20000000f00 */
[----:B------:R-:W-:Y:S01]  /*1910*/  IMAD.MOV.U32 R12, RZ, RZ, R8 ;  /* 0x000000ffff0c7224 */ /* 0x000fe200078e0008 */
[----:B------:R-:W-:Y:S01]  /*1920*/  IADD3.X R15, PT, PT, R11, UR5, RZ, P0, !PT ;  /* 0x000000050b0f7c10 */ /* 0x000fe200087fe4ff */
[----:B------:R-:W-:Y:S01]  /*1930*/  FADD R11, -R0, R9 ;  /* 0x00000009000b7221 */ /* 0x000fe20000000100 */
[----:B------:R-:W-:Y:S02]  /*1940*/  IMAD.MOV.U32 R8, RZ, RZ, R6 ;  /* 0x000000ffff087224 */ /* 0x000fe400078e0006 */
[----:B------:R-:W-:Y:S02]  /*1950*/  IMAD.MOV.U32 R9, RZ, RZ, R12 ;  /* 0x000000ffff097224 */ /* 0x000fe400078e000c */
[----:B------:R-:W-:-:S07]  /*1960*/  FMUL R14, R11, 0.5 ;  /* 0x3f0000000b0e7820 */ /* 0x000fce0000400000 */
.L_x_128:
[----:B------:R-:W-:-:S06]  /*1970*/  IMAD.MOV.U32 R11, RZ, RZ, R3 ;  /* 0x000000ffff0b7224 */ /* 0x000fcc00078e0003 */
[----:B0-----:R0:W2:Y:S01]  /*1980*/  LDG.E.CONSTANT R11, desc[UR6][R10.64] ;  /* 0x000000060a0b7981 */ /* 0x0010a2000c1e9900 */
[----:B------:R-:W-:Y:S01]  /*1990*/  FMUL R7, R17, R8 ;  /* 0x0000000811077220 */ /* 0x000fe20000400000 */
[-C--:B------:R-:W-:Y:S01]  /*19a0*/  MOV R8, R9.reuse ;  /* 0x0000000900087202 */ /* 0x080fe20000000f00 */
[C---:B------:R-:W-:Y:S02]  /*19b0*/  VIADD R13, R5.reuse, 0x2 ;  /* 0x00000002050d7836 */ /* 0x040fe40000000000 */
[----:B------:R-:W-:Y:S01]  /*19c0*/  FFMA R7, R0, R9, R7 ;  /* 0x0000000900077223 */ /* 0x000fe20000000007 */
[----:B------:R-:W-:Y:S02]  /*19d0*/  VIADD R5, R5, 0x1 ;  /* 0x0000000105057836 */ /* 0x000fe40000000000 */
[----:B------:R-:W-:Y:S02]  /*19e0*/  ISETP.GE.AND P0, PT, R13, R4, PT ;  /* 0x000000040d00720c */ /* 0x000fe40003f06270 */
[----:B0-----:R-:W-:-:S05]  /*19f0*/  IADD3 R10, P2, PT, R10, 0x4, RZ ;  /* 0x000000040a0a7810 */ /* 0x001fca0007f5e0ff */
[----:B------:R-:W-:Y:S02]  /*1a00*/  IMAD.X R3, RZ, RZ, R3, P2 ;  /* 0x000000ffff037224 */ /* 0x000fe400010e0603 */
[----:B--2---:R-:W-:Y:S01]  /*1a10*/  FADD R6, R11, R12 ;  /* 0x0000000c0b067221 */ /* 0x004fe20000000000 */
[----:B------:R-:W-:-:S03]  /*1a20*/  IMAD.MOV.U32 R12, RZ, RZ, R11 ;  /* 0x000000ffff0c7224 */ /* 0x000fc600078e000b */
[----:B------:R-:W-:Y:S01]  /*1a30*/  FFMA R9, R14, R6, R7 ;  /* 0x000000060e097223 */ /* 0x000fe20000000007 */
[----:B------:R-:W-:Y:S01]  /*1a40*/  IMAD.MOV.U32 R6, RZ, RZ, R2 ;  /* 0x000000ffff067224 */ /* 0x000fe200078e0002 */
[----:B------:R-:W-:Y:S01]  /*1a50*/  IADD3 R2, P1, PT, R2, 0x4, RZ ;  /* 0x0000000402027810 */ /* 0x000fe20007f3e0ff */
[----:B------:R-:W-:-:S03]  /*1a60*/  IMAD.MOV.U32 R7, RZ, RZ, R15 ;  /* 0x000000ffff077224 */ /* 0x000fc600078e000f */
[----:B------:R-:W-:Y:S02]  /*1a70*/  IADD3.X R15, PT, PT, RZ, R15, RZ, P1, !PT ;  /* 0x0000000fff0f7210 */ /* 0x000fe40000ffe4ff */
[----:B------:R0:W-:Y:S01]  /*1a80*/  STG.E desc[UR6][R6.64], R9 ;  /* 0x0000000906007986 */ /* 0x0001e2000c101906 */
[----:B------:R-:W-:Y:S06]  /*1a90*/  @!P0 BRA `(.L_x_128) ;  /* 0xfffffffc00b48947 */ /* 0x000fec000383ffff */
[----:B------:R-:W-:Y:S05]  /*1aa0*/  EXIT ;  /* 0x000000000000794d */ /* 0x000fea0003800000 */
.L_x_114:
        /* <DEDUP_REMOVED lines=12> */
.L_x_130:
        /* <DEDUP_REMOVED lines=23> */
.L_x_129:
        /* <DEDUP_REMOVED lines=16> */
.L_x_131:
        /* <DEDUP_REMOVED lines=12> */
.L_x_132:
[----:B------:R-:W-:Y:S05]  /*1ea0*/  @!P1 EXIT ;  /* 0x000000000000994d */ /* 0x000fea0003800000 */
[----:B------:R-:W-:-:S04]  /*1eb0*/  IMAD.WIDE.U32 R10, R5, 0x4, R10 ;  /* 0x00000004050a7825 */ /* 0x000fc800078e000a */
[----:B------:R-:W-:Y:S01]  /*1ec0*/  IMAD.MOV R0, RZ, RZ, -R0 ;  /* 0x000000ffff007224 */ /* 0x000fe200078e0a00 */
[----:B------:R-:W-:Y:S01]  /*1ed0*/  IADD3 R4, P0, PT, R10, UR10, RZ ;  /* 0x0000000a0a047c10 */ /* 0x000fe2000ff1e0ff */
[----:B-1----:R-:W-:-:S03]  /*1ee0*/  IMAD.MOV.U32 R7, RZ, RZ, 0x7fffffff ;  /* 0x7fffffffff077424 */ /* 0x002fc600078e00ff */
[----:B------:R-:W-:-:S09]  /*1ef0*/  IADD3.X R5, PT, PT, R11, UR11, RZ, P0, !PT ;  /* 0x0000000b0b057c10 */ /* 0x000fd200087fe4ff */
.L_x_133:
[----:B0-----:R-:W-:Y:S01]  /*1f00*/  IMAD.MOV.U32 R2, RZ, RZ, R4 ;  /* 0x000000ffff027224 */ /* 0x001fe200078e0004 */
[----:B--2---:R-:W-:Y:S01]  /*1f10*/  MOV R3, R5 ;  /* 0x0000000500037202 */ /* 0x004fe20000000f00 */
[----:B------:R-:W-:Y:S01]  /*1f20*/  VIADD R0, R0, 0x1 ;  /* 0x0000000100007836 */ /* 0x000fe20000000000 */
[----:B------:R-:W-:-:S03]  /*1f30*/  IADD3 R4, P1, PT, R4, 0x4, RZ ;  /* 0x0000000404047810 */ /* 0x000fc60007f3e0ff */
[----:B------:R1:W-:Y:S01]  /*1f40*/  STG.E desc[UR6][R2.64], R7 ;  /* 0x0000000702007986 */ /* 0x0003e2000c101906 */
[----:B------:R-:W-:Y:S01]  /*1f50*/  ISETP.NE.AND P0, PT, R0, RZ, PT ;  /* 0x000000ff0000720c */ /* 0x000fe20003f05270 */
[----:B------:R-:W-:-:S12]  /*1f60*/  IMAD.X R5, RZ, RZ, R5, P1 ;  /* 0x000000ffff057224 */ /* 0x000fd800008e0605 */
[----:B-1----:R-:W-:Y:S05]  /*1f70*/  @P0 BRA `(.L_x_133) ;  /* 0xfffffffc00e00947 */ /* 0x002fea000383ffff */
[----:B------:R-:W-:Y:S05]  /*1f80*/  EXIT ;  /* 0x000000000000794d */ /* 0x000fea0003800000 */
        .weak           $__internal_2_$__cuda_sm3x_div_rn_noftz_f32_slowpath
        .type           $__internal_2_$__cuda_sm3x_div_rn_noftz_f32_slowpath,@function
        .size           $__internal_2_$__cuda_sm3x_div_rn_noftz_f32_slowpath,(.L_x_149 - $__internal_2_$__cuda_sm3x_div_rn_noftz_f32_slowpath)
$__internal_2_$__cuda_sm3x_div_rn_noftz_f32_slowpath:
[--C-:B------:R-:W-:Y:S01]  /*1f90*/  SHF.R.U32.HI R0, RZ, 0x17, R3.reuse ;  /* 0x00000017ff007819 */ /* 0x100fe20000011603 */
[----:B------:R-:W-:Y:S04]  /*1fa0*/  BSSY.RECONVERGENT B0, `(.L_x_134) ;  /* 0x000005d000007945 */ /* 0x000fe80003800200 */
[----:B------:R-:W-:Y:S01]  /*1fb0*/  BSSY.RELIABLE B2, `(.L_x_135) ;  /* 0x000001b000027945 */ /* 0x000fe20003800100 */
[----:B------:R-:W-:Y:S01]  /*1fc0*/  IMAD.MOV.U32 R6, RZ, RZ, R3 ;  /* 0x000000ffff067224 */ /* 0x000fe200078e0003 */
[----:B------:R-:W-:-:S05]  /*1fd0*/  LOP3.LUT R4, R0, 0xff, RZ, 0xc0, !PT ;  /* 0x000000ff00047812 */ /* 0x000fca00078ec0ff */
[----:B------:R-:W-:-:S05]  /*1fe0*/  VIADD R8, R4, 0xffffffff ;  /* 0xffffffff04087836 */ /* 0x000fca0000000000 */
[----:B------:R-:W-:-:S13]  /*1ff0*/  ISETP.GT.U32.AND P0, PT, R8, 0xfd, PT ;  /* 0x000000fd0800780c */ /* 0x000fda0003f04070 */
[----:B------:R-:W-:Y:S01]  /*2000*/  @!P0 MOV R7, RZ ;  /* 0x000000ff00078202 */ /* 0x000fe20000000f00 */
[----:B------:R-:W-:Y:S06]  /*2010*/  @!P0 BRA `(.L_x_136) ;  /* 0x0000000000508947 */ /* 0x000fec0003800000 */
[----:B------:R-:W-:Y:S01]  /*2020*/  FSETP.GTU.FTZ.AND P0, PT, |R3|, +INF , PT ;  /* 0x7f8000000300780b */ /* 0x000fe20003f1c200 */
[----:B------:R-:W-:-:S12]  /*2030*/  IMAD.MOV.U32 R0, RZ, RZ, R3 ;  /* 0x000000ffff007224 */ /* 0x000fd800078e0003 */
[----:B------:R-:W-:Y:S05]  /*2040*/  @P0 BREAK.RELIABLE B2 ;  /* 0x0000000000020942 */ /* 0x000fea0003800100 */
[----:B------:R-:W-:Y:S05]  /*2050*/  @P0 BRA `(.L_x_137) ;  /* 0x0000000400400947 */ /* 0x000fea0003800000 */
[----:B------:R-:W-:-:S05]  /*2060*/  IMAD.MOV.U32 R3, RZ, RZ, 0x408e2c19 ;  /* 0x408e2c19ff037424 */ /* 0x000fca00078e00ff */
[----:B------:R-:W-:-:S13]  /*2070*/  LOP3.LUT P0, RZ, R6, 0x7fffffff, R3, 0xc8, !PT ;  /* 0x7fffffff06ff7812 */ /* 0x000fda000780c803 */
[----:B------:R-:W-:Y:S05]  /*2080*/  @!P0 BREAK.RELIABLE B2 ;  /* 0x0000000000028942 */ /* 0x000fea0003800100 */
[----:B------:R-:W-:Y:S05]  /*2090*/  @!P0 BRA `(.L_x_138) ;  /* 0x0000000400288947 */ /* 0x000fea0003800000 */
[----:B------:R-:W-:Y:S02]  /*20a0*/  FSETP.NEU.FTZ.AND P0, PT, |R0|, +INF , PT ;  /* 0x7f8000000000780b */ /* 0x000fe40003f1d200 */
[----:B------:R-:W-:-:S04]  /*20b0*/  LOP3.LUT P1, RZ, R3, 0x7fffffff, RZ, 0xc0, !PT ;  /* 0x7fffffff03ff7812 */ /* 0x000fc8000782c0ff */
[----:B------:R-:W-:-:S13]  /*20c0*/  PLOP3.LUT P0, PT, P0, P1, PT, 0x2f, 0xf2 ;  /* 0x0000000000f2781c */ /* 0x000fda0000702577 */
[----:B------:R-:W-:Y:S05]  /*20d0*/  @P0 BREAK.RELIABLE B2 ;  /* 0x0000000000020942 */ /* 0x000fea0003800100 */
[----:B------:R-:W-:Y:S05]  /*20e0*/  @P0 BRA `(.L_x_139) ;  /* 0x00000004000c0947 */ /* 0x000fea0003800000 */
[----:B------:R-:W-:-:S13]  /*20f0*/  LOP3.LUT P0, RZ, R6, 0x7fffffff, RZ, 0xc0, !PT ;  /* 0x7fffffff06ff7812 */ /* 0x000fda000780c0ff */
[----:B------:R-:W-:Y:S05]  /*2100*/  @!P0 BREAK.RELIABLE B2 ;  /* 0x0000000000028942 */ /* 0x000fea0003800100 */
[----:B------:R-:W-:Y:S05]  /*2110*/  @!P0 BRA `(.L_x_140) ;  /* 0x0000000000f48947 */ /* 0x000fea0003800000 */
[----:B------:R-:W-:Y:S01]  /*2120*/  ISETP.GE.AND P0, PT, R8, RZ, PT ;  /* 0x000000ff0800720c */ /* 0x000fe20003f06270 */
[----:B------:R-:W-:-:S12]  /*2130*/  IMAD.MOV.U32 R7, RZ, RZ, RZ ;  /* 0x000000ffff077224 */ /* 0x000fd800078e00ff */
[----:B------:R-:W-:Y:S01]  /*2140*/  @!P0 FFMA R6, R0, 1.84467440737095516160e+19, RZ ;  /* 0x5f80000000068823 */ /* 0x000fe200000000ff */
[----:B------:R-:W-:-:S07]  /*2150*/  @!P0 VIADD R7, R7, 0x40 ;  /* 0x0000004007078836 */ /* 0x000fce0000000000 */
.L_x_136:
[----:B------:R-:W-:Y:S05]  /*2160*/  BSYNC.RELIABLE B2 ;  /* 0x0000000000027941 */ /* 0x000fea0003800100 */
.L_x_135:
[----:B------:R-:W-:Y:S01]  /*2170*/  LEA R3, R4, 0xc0800000, 0x17 ;  /* 0xc080000004037811 */ /* 0x000fe200078eb8ff */
[----:B------:R-:W-:Y:S01]  /*2180*/  UMOV UR4, 0x408e2c19 ;  /* 0x408e2c1900047882 */ /* 0x000fe20000000000 */
[----:B------:R-:W-:Y:S01]  /*2190*/  IADD3 R4, PT, PT, R7, 0x81, -R4 ;  /* 0x0000008107047810 */ /* 0x000fe20007ffe804 */
[----:B------:R-:W-:Y:S01]  /*21a0*/  UIADD3 UR4, UPT, UPT, UR4, -0x1000000, URZ ;  /* 0xff00000004047890 */ /* 0x000fe2000fffe0ff */
[----:B------:R-:W-:Y:S01]  /*21b0*/  IADD3 R6, PT, PT, -R3, R6, RZ ;  /* 0x0000000603067210 */ /* 0x000fe20007ffe1ff */
[----:B------:R-:W-:Y:S03]  /*21c0*/  BSSY.RECONVERGENT B2, `(.L_x_141) ;  /* 0x0000031000027945 */ /* 0x000fe60003800200 */
        /* <DEDUP_REMOVED lines=10> */
[----:B------:R-:W-:-:S05]  /*2270*/  LOP3.LUT R6, R6, 0xff, RZ, 0xc0, !PT ;  /* 0x000000ff06067812 */ /* 0x000fca00078ec0ff */
[----:B------:R-:W-:-:S04]  /*2280*/  IMAD.IADD R14, R6, 0x1, R4 ;  /* 0x00000001060e7824 */ /* 0x000fc800078e0204 */
        /* <DEDUP_REMOVED lines=16> */
[----:B------:R-:W-:Y:S02]  /*2390*/  VIADD R9, R14, 0x20 ;  /* 0x000000200e097836 */ /* 0x000fe40000000000 */
[----:B------:R-:W-:Y:S01]  /*23a0*/  LOP3.LUT R6, R6, 0x800000, RZ, 0xfc, !PT ;  /* 0x0080000006067812 */ /* 0x000fe200078efcff */
[----:B------:R-:W-:Y:S01]  /*23b0*/  IMAD.MOV R0, RZ, RZ, -R14 ;  /* 0x000000ffff007224 */ /* 0x000fe200078e0a0e */
[----:B------:R-:W-:-:S02]  /*23c0*/  FSETP.NEU.FTZ.AND P0, PT, R4, R7, PT ;  /* 0x000000070400720b */ /* 0x000fc40003f1d000 */
[----:B------:R-:W-:Y:S02]  /*23d0*/  SHF.L.U32 R9, R6, R9, RZ ;  /* 0x0000000906097219 */ /* 0x000fe400000006ff */
[----:B------:R-:W-:Y:S02]  /*23e0*/  SEL R7, R0, RZ, P2 ;  /* 0x000000ff00077207 */ /* 0x000fe40001000000 */
[----:B------:R-:W-:Y:S02]  /*23f0*/  ISETP.NE.AND P1, PT, R9, RZ, P1 ;  /* 0x000000ff0900720c */ /* 0x000fe40000f25270 */
[----:B------:R-:W-:Y:S02]  /*2400*/  SHF.R.U32.HI R7, RZ, R7, R6 ;  /* 0x00000007ff077219 */ /* 0x000fe40000011606 */
[----:B------:R-:W-:Y:S02]  /*2410*/  PLOP3.LUT P0, PT, P0, P1, PT, 0xf8, 0x8f ;  /* 0x00000000008f781c */ /* 0x000fe40000703f70 */
[----:B------:R-:W-:-:S02]  /*2420*/  SHF.R.U32.HI R9, RZ, 0x1, R7 ;  /* 0x00000001ff097819 */ /* 0x000fc40000011607 */
[----:B------:R-:W-:-:S04]  /*2430*/  SEL R0, RZ, 0x1, !P0 ;  /* 0x00000001ff007807 */ /* 0x000fc80004000000 */
[----:B------:R-:W-:-:S04]  /*2440*/  LOP3.LUT R0, R0, 0x1, R9, 0xf8, !PT ;  /* 0x0000000100007812 */ /* 0x000fc800078ef809 */
[----:B------:R-:W-:-:S04]  /*2450*/  LOP3.LUT R0, R0, R7, RZ, 0xc0, !PT ;  /* 0x0000000700007212 */ /* 0x000fc800078ec0ff */
[----:B------:R-:W-:-:S04]  /*2460*/  IADD3 R0, PT, PT, R9, R0, RZ ;  /* 0x0000000009007210 */ /* 0x000fc80007ffe0ff */
[----:B------:R-:W-:Y:S01]  /*2470*/  LOP3.LUT R3, R0, R3, RZ, 0xfc, !PT ;  /* 0x0000000300037212 */ /* 0x000fe200078efcff */
[----:B------:R-:W-:Y:S06]  /*2480*/  BRA `(.L_x_144) ;  /* 0x0000000000107947 */ /* 0x000fec0003800000 */
.L_x_143:
[----:B------:R-:W-:-:S04]  /*2490*/  LOP3.LUT R3, R3, 0x80000000, RZ, 0xc0, !PT ;  /* 0x8000000003037812 */ /* 0x000fc800078ec0ff */
[----:B------:R-:W-:Y:S01]  /*24a0*/  LOP3.LUT R3, R3, 0x7f800000, RZ, 0xfc, !PT ;  /* 0x7f80000003037812 */ /* 0x000fe200078efcff */
[----:B------:R-:W-:Y:S06]  /*24b0*/  BRA `(.L_x_144) ;  /* 0x0000000000047947 */ /* 0x000fec0003800000 */
.L_x_142:
[----:B------:R-:W-:-:S07]  /*24c0*/  IMAD R3, R4, 0x800000, R3 ;  /* 0x0080000004037824 */ /* 0x000fce00078e0203 */
.L_x_144:
[----:B------:R-:W-:Y:S05]  /*24d0*/  BSYNC.RECONVERGENT B2 ;  /* 0x0000000000027941 */ /* 0x000fea0003800200 */
.L_x_141:
[----:B------:R-:W-:Y:S05]  /*24e0*/  BRA `(.L_x_145) ;  /* 0x0000000000207947 */ /* 0x000fea0003800000 */
.L_x_140:
[----:B------:R-:W-:-:S04]  /*24f0*/  LOP3.LUT R3, R6, 0x80000000, R3, 0x48, !PT ;  /* 0x8000000006037812 */ /* 0x000fc800078e4803 */
[----:B------:R-:W-:Y:S01]  /*2500*/  LOP3.LUT R3, R3, 0x7f800000, RZ, 0xfc, !PT ;  /* 0x7f80000003037812 */ /* 0x000fe200078efcff */
[----:B------:R-:W-:Y:S06]  /*2510*/  BRA `(.L_x_145) ;  /* 0x0000000000147947 */ /* 0x000fec0003800000 */
.L_x_139:
[----:B------:R-:W-:Y:S01]  /*2520*/  LOP3.LUT R3, R6, 0x80000000, R3, 0x48, !PT ;  /* 0x8000000006037812 */ /* 0x000fe200078e4803 */
[----:B------:R-:W-:Y:S06]  /*2530*/  BRA `(.L_x_145) ;  /* 0x00000000000c7947 */ /* 0x000fec0003800000 */
.L_x_138:
[----:B------:R-:W0:Y:S01]  /*2540*/  MUFU.RSQ R3, -QNAN ;  /* 0xffc0000000037908 */ /* 0x000e220000001400 */
[----:B------:R-:W-:Y:S05]  /*2550*/  BRA `(.L_x_145) ;  /* 0x0000000000047947 */ /* 0x000fea0003800000 */
.L_x_137:
[----:B------:R-:W-:-:S07]  /*2560*/  FADD.FTZ R3, R0, 4.4428830146789550781 ;  /* 0x408e2c1900037421 */ /* 0x000fce0000010000 */
.L_x_145:
[----:B------:R-:W-:Y:S05]  /*2570*/  BSYNC.RECONVERGENT B0 ;  /* 0x0000000000007941 */ /* 0x000fea0003800200 */
.L_x_134:
[----:B0-----:R-:W-:Y:S02]  /*2580*/  IMAD.MOV.U32 R0, RZ, RZ, R3 ;  /* 0x000000ffff007224 */ /* 0x001fe400078e0003 */
[----:B------:R-:W-:-:S04]  /*2590*/  IMAD.MOV.U32 R3, RZ, RZ, 0x0 ;  /* 0x00000000ff037424 */ /* 0x000fc800078e00ff */
[----:B------:R-:W-:Y:S05]  /*25a0*/  RET.REL.NODEC R2 `(supersmoother_batch_f32) ;  /* 0xffffffd802947950 */ /* 0x000fea0003c3ffff */
.L_x_146:
        /* <DEDUP_REMOVED lines=13> */
.L_x_149:


//--------------------- .nv.global.init           --------------------------
	.section	.nv.global.init,"aw",@progbits
	.align	4
.nv.global.init:
	.type		__cudart_i2opi_f,@object
	.size		__cudart_i2opi_f,(.L_0 - __cudart_i2opi_f)
__cudart_i2opi_f:
        /*0000*/ 	.byte	0x41, 0x90, 0x43, 0x3c, 0x99, 0x95, 0x62, 0xdb, 0xc0, 0xdd, 0x34, 0xf5, 0xd1, 0x57, 0x27, 0xfc
        /*0010*/ 	.byte	0x29, 0x15, 0x44, 0x4e, 0x6e, 0x83, 0xf9, 0xa2
.L_0:


//--------------------- .nv.shared.reserved.0     --------------------------
	.section	.nv.shared.reserved.0,"aw",@nobits
	.weak		__nv_reservedSMEM_offset_0_alias
	.size		__nv_reservedSMEM_offset_0_alias, 0, 64
	.other		__nv_reservedSMEM_offset_0_alias,@"STO_CUDA_RESERVED_SHARED STV_DEFAULT"
__nv_reservedSMEM_offset_0_alias:
	.zero		0
	.zero		64


//--------------------- .nv.constant0.supersmoother_many_series_one_param_f32 --------------------------
	.section	.nv.constant0.supersmoother_many_series_one_param_f32,"a",@progbits
	.sectionflags	@""
	.align	4
.nv.constant0.supersmoother_many_series_one_param_f32:
	.zero		936


//--------------------- .nv.constant0.supersmoother_batch_warp_scan_f32 --------------------------
	.section	.nv.constant0.supersmoother_batch_warp_scan_f32,"a",@progbits
	.sectionflags	@""
	.align	4
.nv.constant0.supersmoother_batch_warp_scan_f32:
	.zero		936


//--------------------- .nv.constant0.supersmoother_batch_f32 --------------------------
	.section	.nv.constant0.supersmoother_batch_f32,"a",@progbits
	.sectionflags	@""
	.align	4
.nv.constant0.supersmoother_batch_f32:
	.zero		936


//--------------------- SYMBOLS --------------------------

	.type		.nv.reservedSmem.offset0,@object
	.size		.nv.reservedSmem.offset0,0x4
